	.headerflags	@"EF_CUDA_TEXMODE_UNIFIED EF_CUDA_64BIT_ADDRESS EF_CUDA_ACCELERATORS EF_CUDA_SM90 EF_CUDA_VIRTUAL_SM(EF_CUDA_SM90)"
	.elftype	@"ET_EXEC"


//--------------------- .nv.info                  --------------------------
	.section	.nv.info,"",@"SHT_CUDA_INFO"
	.align	4


	//----- nvinfo : EIATTR_REGCOUNT
	.align		4
        /*0000*/ 	.byte	0x04, 0x2f
        /*0002*/ 	.short	(.L_1 - .L_0)
	.align		4
.L_0:
        /*0004*/ 	.word	index@(triton_poi_fused_max_pool2d_with_indices_7)
        /*0008*/ 	.word	0x00000030


	//----- nvinfo : EIATTR_MIN_STACK_SIZE
	.align		4
.L_1:
        /*000c*/ 	.byte	0x04, 0x12
        /*000e*/ 	.short	(.L_3 - .L_2)
	.align		4
.L_2:
        /*0010*/ 	.word	index@(triton_poi_fused_max_pool2d_with_indices_7)
        /*0014*/ 	.word	0x00000000


	//----- nvinfo : EIATTR_FRAME_SIZE
	.align		4
.L_3:
        /*0018*/ 	.byte	0x04, 0x11
        /*001a*/ 	.short	(.L_5 - .L_4)
	.align		4
.L_4:
        /*001c*/ 	.word	index@(triton_poi_fused_max_pool2d_with_indices_7)
        /*0020*/ 	.word	0x00000000


	//----- nvinfo : EIATTR_MIN_STACK_SIZE
	.align		4
.L_5:
        /*0024*/ 	.byte	0x04, 0x12
        /*0026*/ 	.short	(.L_7 - .L_6)
	.align		4
.L_6:
        /*0028*/ 	.word	index@(triton_poi_fused_max_pool2d_with_indices_7)
        /*002c*/ 	.word	0x00000000
.L_7:


//--------------------- .nv.info.triton_poi_fused_max_pool2d_with_indices_7 --------------------------
	.section	.nv.info.triton_poi_fused_max_pool2d_with_indices_7,"",@"SHT_CUDA_INFO"
	.sectionflags	@""
	.align	4


	//----- nvinfo : EIATTR_CUDA_API_VERSION
	.align		4
        /*0000*/ 	.byte	0x04, 0x37
        /*0002*/ 	.short	(.L_9 - .L_8)
.L_8:
        /*0004*/ 	.word	0x0000007c


	//----- nvinfo : EIATTR_KPARAM_INFO
	.align		4
.L_9:
        /*0008*/ 	.byte	0x04, 0x17
        /*000a*/ 	.short	(.L_11 - .L_10)
.L_10:
        /*000c*/ 	.word	0x00000000
        /*0010*/ 	.short	0x0004
        /*0012*/ 	.short	0x001c
        /*0014*/ 	.byte	0x00, 0xf0, 0x11, 0x00


	//----- nvinfo : EIATTR_KPARAM_INFO
	.align		4
.L_11:
        /*0018*/ 	.byte	0x04, 0x17
        /*001a*/ 	.short	(.L_13 - .L_12)
.L_12:
        /*001c*/ 	.word	0x00000000
        /*0020*/ 	.short	0x0003
        /*0022*/ 	.short	0x0018
        /*0024*/ 	.byte	0x00, 0xf0, 0x11, 0x00


	//----- nvinfo : EIATTR_KPARAM_INFO
	.align		4
.L_13:
        /*0028*/ 	.byte	0x04, 0x17
        /*002a*/ 	.short	(.L_15 - .L_14)
.L_14:
        /*002c*/ 	.word	0x00000000
        /*0030*/ 	.short	0x0002
        /*0032*/ 	.short	0x0010
        /*0034*/ 	.byte	0x00, 0xf4, 0x21, 0x00


	//----- nvinfo : EIATTR_KPARAM_INFO
	.align		4
.L_15:
        /*0038*/ 	.byte	0x04, 0x17
        /*003a*/ 	.short	(.L_17 - .L_16)
.L_16:
        /*003c*/ 	.word	0x00000000
        /*0040*/ 	.short	0x0001
        /*0042*/ 	.short	0x0008
        /*0044*/ 	.byte	0x00, 0xf4, 0x21, 0x00


	//----- nvinfo : EIATTR_KPARAM_INFO
	.align		4
.L_17:
        /*0048*/ 	.byte	0x04, 0x17
        /*004a*/ 	.short	(.L_19 - .L_18)
.L_18:
        /*004c*/ 	.word	0x00000000
        /*0050*/ 	.short	0x0000
        /*0052*/ 	.short	0x0000
        /*0054*/ 	.byte	0x00, 0xf4, 0x21, 0x00


	//----- nvinfo : EIATTR_SPARSE_MMA_MASK
	.align		4
.L_19:
        /*0058*/ 	.byte	0x03, 0x50
        /*005a*/ 	.short	0x0000


	//----- nvinfo : EIATTR_MAXREG_COUNT
	.align		4
        /*005c*/ 	.byte	0x03, 0x1b
        /*005e*/ 	.short	0x00ff


	//----- nvinfo : EIATTR_EXIT_INSTR_OFFSETS
	.align		4
        /*0060*/ 	.byte	0x04, 0x1c
        /*0062*/ 	.short	(.L_21 - .L_20)


	//   ....[0]....
.L_20:
        /*0064*/ 	.word	0x00002240


	//   ....[1]....
        /*0068*/ 	.word	0x00002260


	//----- nvinfo : EIATTR_REQNTID
	.align		4
.L_21:
        /*006c*/ 	.byte	0x04, 0x10
        /*006e*/ 	.short	(.L_23 - .L_22)
.L_22:
        /*0070*/ 	.word	0x00000080
        /*0074*/ 	.word	0x00000001
        /*0078*/ 	.word	0x00000001


	//----- nvinfo : EIATTR_CBANK_PARAM_SIZE
	.align		4
.L_23:
        /*007c*/ 	.byte	0x03, 0x19
        /*007e*/ 	.short	0x0020


	//----- nvinfo : EIATTR_PARAM_CBANK
	.align		4
        /*0080*/ 	.byte	0x04, 0x0a
        /*0082*/ 	.short	(.L_25 - .L_24)
	.align		4
.L_24:
        /*0084*/ 	.word	index@(.nv.constant0.triton_poi_fused_max_pool2d_with_indices_7)
        /*0088*/ 	.short	0x0210
        /*008a*/ 	.short	0x0020


	//----- nvinfo : EIATTR_SW_WAR
	.align		4
.L_25:
        /*008c*/ 	.byte	0x04, 0x36
        /*008e*/ 	.short	(.L_27 - .L_26)
.L_26:
        /*0090*/ 	.word	0x00000008
.L_27:


//--------------------- .nv.callgraph             --------------------------
	.section	.nv.callgraph,"",@"SHT_CUDA_CALLGRAPH"
	.align	4
	.sectionentsize	8
	.align		4
        /*0000*/ 	.word	0x00000000
	.align		4
        /*0004*/ 	.word	0xffffffff
	.align		4
        /*0008*/ 	.word	0x00000000
	.align		4
        /*000c*/ 	.word	0xfffffffe
	.align		4
        /*0010*/ 	.word	0x00000000
	.align		4
        /*0014*/ 	.word	0xfffffffd
	.align		4
        /*0018*/ 	.word	0x00000000
	.align		4
        /*001c*/ 	.word	0xfffffffc


//--------------------- .text.triton_poi_fused_max_pool2d_with_indices_7 --------------------------
	.section	.text.triton_poi_fused_max_pool2d_with_indices_7,"ax",@progbits
	.align	128
        .global         triton_poi_fused_max_pool2d_with_indices_7
        .type           triton_poi_fused_max_pool2d_with_indices_7,@function
        .size           triton_poi_fused_max_pool2d_with_indices_7,(.L_x_1 - triton_poi_fused_max_pool2d_with_indices_7)
        .other          triton_poi_fused_max_pool2d_with_indices_7,@"STO_CUDA_ENTRY STV_DEFAULT"
triton_poi_fused_max_pool2d_with_indices_7:
.text.triton_poi_fused_max_pool2d_with_indices_7:
[----:B------:R-:W0:Y:S02]  /*0000*/  LDC R1, c[0x0][0x28] ;  /* 0x00000a00ff017b82 */ /* 0x000e240000000800 */
[----:B------:R-:W1:Y:S01]  /*0010*/  S2R R2, SR_TID.X ;  /* 0x0000000000027919 */ /* 0x000e620000002100 */
[----:B------:R-:W2:Y:S01]  /*0020*/  S2UR UR4, SR_CTAID.Y ;  /* 0x00000000000479c3 */ /* 0x000ea20000002600 */
[----:B------:R-:W-:Y:S01]  /*0030*/  CS2R R20, SRZ ;  /* 0x0000000000147805 */ /* 0x000fe2000001ff00 */
[----:B------:R-:W-:Y:S01]  /*0040*/  ULDC.64 UR8, c[0x0][0x208] ;  /* 0x0000820000087ab9 */ /* 0x000fe20000000a00 */
[----:B------:R-:W3:Y:S05]  /*0050*/  S2R R3, SR_CTAID.X ;  /* 0x0000000000037919 */ /* 0x000eea0000002500 */
[----:B------:R-:W4:Y:S01]  /*0060*/  LDC.64 R22, c[0x0][0x210] ;  /* 0x00008400ff167b82 */ /* 0x000f220000000a00 */
[----:B--2---:R-:W-:-:S02]  /*0070*/  USHF.L.U32 UR7, UR4, 0x1, URZ ;  /* 0x0000000104077899 */ /* 0x004fc4000800063f */
[----:B------:R-:W-:Y:S02]  /*0080*/  IMAD.U32 R17, RZ, RZ, UR4 ;  /* 0x00000004ff117e24 */ /* 0x000fe4000f8e00ff */
[----:B------:R-:W-:Y:S02]  /*0090*/  UIADD3 UR5, UR7, 0x1, URZ ;  /* 0x0000000107057890 */ /* 0x000fe4000fffe03f */
[----:B------:R-:W-:Y:S01]  /*00a0*/  IMAD.U32 R9, RZ, RZ, UR7 ;  /* 0x00000007ff097e24 */ /* 0x000fe2000f8e00ff */
[----:B-1----:R-:W-:-:S03]  /*00b0*/  LOP3.LUT R2, R2, 0x7f, RZ, 0xc0, !PT ;  /* 0x0000007f02027812 */ /* 0x002fc600078ec0ff */
[----:B------:R-:W-:Y:S01]  /*00c0*/  IMAD.U32 R6, RZ, RZ, UR5 ;  /* 0x00000005ff067e24 */ /* 0x000fe2000f8e00ff */
[----:B---3--:R-:W-:Y:S01]  /*00d0*/  PRMT R2, R2, 0x6540, R3 ;  /* 0x0000654002027816 */ /* 0x008fe20000000003 */
[----:B------:R-:W-:-:S03]  /*00e0*/  IMAD.U32 R10, RZ, RZ, UR5 ;  /* 0x00000005ff0a7e24 */ /* 0x000fc6000f8e00ff */
[----:B------:R-:W-:Y:S01]  /*00f0*/  SHF.R.S32.HI R5, RZ, 0x1f, R2 ;  /* 0x0000001fff057819 */ /* 0x000fe20000011402 */
[----:B------:R-:W-:-:S03]  /*0100*/  VIADD R0, R2, 0xfffffff0 ;  /* 0xfffffff002007836 */ /* 0x000fc60000000000 */
[----:B------:R-:W-:-:S04]  /*0110*/  LEA.HI R5, R5, R2, RZ, 0x4 ;  /* 0x0000000205057211 */ /* 0x000fc800078f20ff */
[----:B------:R-:W-:Y:S02]  /*0120*/  LOP3.LUT R7, R5, 0xfffffff0, RZ, 0xc0, !PT ;  /* 0xfffffff005077812 */ /* 0x000fe400078ec0ff */
[----:B------:R-:W-:-:S03]  /*0130*/  SHF.R.S32.HI R5, RZ, 0x4, R5 ;  /* 0x00000004ff057819 */ /* 0x000fc60000011405 */
[----:B------:R-:W-:Y:S02]  /*0140*/  IMAD.IADD R40, R2, 0x1, -R7 ;  /* 0x0000000102287824 */ /* 0x000fe400078e0a07 */
[----:B------:R-:W-:Y:S02]  /*0150*/  IMAD.U32 R7, RZ, RZ, UR4 ;  /* 0x00000004ff077e24 */ /* 0x000fe4000f8e00ff */
[C---:B------:R-:W-:Y:S01]  /*0160*/  IMAD.SHL.U32 R4, R40.reuse, 0x2, RZ ;  /* 0x0000000228047824 */ /* 0x040fe200078e00ff */
[C---:B------:R-:W-:Y:S02]  /*0170*/  ISETP.GT.AND P3, PT, R40.reuse, RZ, PT ;  /* 0x000000ff2800720c */ /* 0x040fe40003f64270 */
[----:B------:R-:W-:Y:S01]  /*0180*/  ISETP.GT.AND P1, PT, R40, -0x1, PT ;  /* 0xffffffff2800780c */ /* 0x000fe20003f24270 */
[----:B------:R-:W-:Y:S01]  /*0190*/  IMAD R8, R5, 0x40, R4 ;  /* 0x0000004005087824 */ /* 0x000fe200078e0204 */
[C---:B------:R-:W-:Y:S02]  /*01a0*/  ISETP.LT.U32.AND P0, PT, R0.reuse, 0xf0, P3 ;  /* 0x000000f00000780c */ /* 0x040fe40001f01070 */
[----:B------:R-:W-:Y:S01]  /*01b0*/  ISETP.LT.U32.AND P6, PT, R0, 0xf0, P1 ;  /* 0x000000f00000780c */ /* 0x000fe20000fc1070 */
[----:B------:R-:W-:Y:S01]  /*01c0*/  IMAD.U32 R0, RZ, RZ, UR7 ;  /* 0x00000007ff007e24 */ /* 0x000fe2000f8e00ff */
[----:B------:R-:W-:Y:S01]  /*01d0*/  ISETP.LT.AND P4, PT, R6, 0x100, P0 ;  /* 0x000001000600780c */ /* 0x000fe20000781270 */
[----:B------:R-:W-:Y:S01]  /*01e0*/  IMAD.U32 R6, RZ, RZ, UR4 ;  /* 0x00000004ff067e24 */ /* 0x000fe2000f8e00ff */
[----:B------:R-:W-:Y:S01]  /*01f0*/  ISETP.LT.AND P2, PT, R9, 0x100, P6 ;  /* 0x000001000900780c */ /* 0x000fe20003741270 */
[----:B------:R-:W-:Y:S01]  /*0200*/  VIADD R5, R8, 0xffffffe0 ;  /* 0xffffffe008057836 */ /* 0x000fe20000000000 */
[----:B------:R-:W-:Y:S01]  /*0210*/  ISETP.LT.AND P5, PT, R0, 0x100, P0 ;  /* 0x000001000000780c */ /* 0x000fe200007a1270 */
[----:B------:R-:W-:Y:S01]  /*0220*/  VIADD R0, R8, 0xffffffdf ;  /* 0xffffffdf08007836 */ /* 0x000fe20000000000 */
[----:B------:R-:W-:Y:S01]  /*0230*/  ISETP.LT.AND P0, PT, R10, 0x100, P6 ;  /* 0x000001000a00780c */ /* 0x000fe20003701270 */
[----:B------:R-:W-:-:S02]  /*0240*/  IMAD R13, R6, 0x800, R5 ;  /* 0x00000800060d7824 */ /* 0x000fc400078e0205 */
[----:B------:R-:W-:Y:S02]  /*0250*/  IMAD R7, R7, 0x800, R0 ;  /* 0x0000080007077824 */ /* 0x000fe400078e0200 */
[----:B------:R-:W-:Y:S02]  /*0260*/  VIADD R15, R13, 0x400 ;  /* 0x000004000d0f7836 */ /* 0x000fe40000000000 */
[----:B------:R-:W-:Y:S02]  /*0270*/  VIADD R11, R7, 0x400 ;  /* 0x00000400070b7836 */ /* 0x000fe40000000000 */
[----:B------:R-:W-:Y:S02]  /*0280*/  IMAD.MOV.U32 R5, RZ, RZ, RZ ;  /* 0x000000ffff057224 */ /* 0x000fe400078e00ff */
[----:B----4-:R-:W-:-:S04]  /*0290*/  IMAD.WIDE R10, R11, 0x4, R22 ;  /* 0x000000040b0a7825 */ /* 0x010fc800078e0216 */
[--C-:B------:R-:W-:Y:S01]  /*02a0*/  IMAD.WIDE R14, R15, 0x4, R22.reuse ;  /* 0x000000040f0e7825 */ /* 0x100fe200078e0216 */
[----:B------:R-:W2:Y:S03]  /*02b0*/  @P4 LDG.E.EL R5, desc[UR8][R10.64] ;  /* 0x000000080a054981 */ /* 0x000ea6000c2e1900 */
[----:B------:R-:W-:Y:S01]  /*02c0*/  IMAD.MOV.U32 R0, RZ, RZ, RZ ;  /* 0x000000ffff007224 */ /* 0x000fe200078e00ff */
[----:B------:R-:W3:Y:S01]  /*02d0*/  @P0 LDG.E.EL R20, desc[UR8][R14.64] ;  /* 0x000000080e140981 */ /* 0x000ee2000c2e1900 */
[----:B------:R-:W-:-:S04]  /*02e0*/  IMAD.WIDE R6, R7, 0x4, R22 ;  /* 0x0000000407067825 */ /* 0x000fc800078e0216 */
[----:B------:R-:W-:Y:S01]  /*02f0*/  IMAD.MOV.U32 R9, RZ, RZ, RZ ;  /* 0x000000ffff097224 */ /* 0x000fe200078e00ff */
[----:B------:R-:W4:Y:S01]  /*0300*/  @P5 LDG.E.EL R0, desc[UR8][R6.64] ;  /* 0x0000000806005981 */ /* 0x000f22000c2e1900 */
[----:B------:R-:W-:Y:S02]  /*0310*/  VIADD R16, R8, 0xffffffe1 ;  /* 0xffffffe108107836 */ /* 0x000fe40000000000 */
[----:B------:R-:W-:-:S04]  /*0320*/  IMAD.WIDE R12, R13, 0x4, R22 ;  /* 0x000000040d0c7825 */ /* 0x000fc800078e0216 */
[----:B------:R-:W-:Y:S01]  /*0330*/  IMAD R17, R17, 0x800, R16 ;  /* 0x0000080011117824 */ /* 0x000fe200078e0210 */
[----:B------:R1:W5:Y:S03]  /*0340*/  @P2 LDG.E.EL R9, desc[UR8][R12.64] ;  /* 0x000000080c092981 */ /* 0x000366000c2e1900 */
[----:B------:R-:W-:Y:S02]  /*0350*/  VIADD R19, R17, 0x400 ;  /* 0x0000040011137836 */ /* 0x000fe40000000000 */
[----:B------:R-:W-:Y:S02]  /*0360*/  IMAD.MOV.U32 R24, RZ, RZ, RZ ;  /* 0x000000ffff187224 */ /* 0x000fe400078e00ff */
[----:B------:R-:W-:-:S04]  /*0370*/  IMAD.WIDE R18, R19, 0x4, R22 ;  /* 0x0000000413127825 */ /* 0x000fc800078e0216 */
[----:B------:R-:W-:Y:S01]  /*0380*/  IMAD.WIDE R16, R17, 0x4, R22 ;  /* 0x0000000411107825 */ /* 0x000fe200078e0216 */
[----:B------:R-:W5:Y:S04]  /*0390*/  @P0 LDG.E.EL R24, desc[UR8][R18.64] ;  /* 0x0000000812180981 */ /* 0x000f68000c2e1900 */
[----:B------:R-:W5:Y:S01]  /*03a0*/  @P2 LDG.E.EL R21, desc[UR8][R16.64] ;  /* 0x0000000810152981 */ /* 0x000f62000c2e1900 */
[----:B-1----:R-:W-:Y:S02]  /*03b0*/  IMAD.U32 R12, RZ, RZ, UR4 ;  /* 0x00000004ff0c7e24 */ /* 0x002fe4000f8e00ff */
[----:B------:R-:W-:Y:S01]  /*03c0*/  IMAD.U32 R29, RZ, RZ, UR4 ;  /* 0x00000004ff1d7e24 */ /* 0x000fe2000f8e00ff */
[----:B--2---:R-:W-:Y:S02]  /*03d0*/  SEL R25, R5, 0xff800000, P4 ;  /* 0xff80000005197807 */ /* 0x004fe40002000000 */
[----:B---3--:R-:W-:-:S02]  /*03e0*/  SEL R20, R20, 0xff800000, P0 ;  /* 0xff80000014147807 */ /* 0x008fc40000000000 */
[----:B----4-:R-:W-:Y:S02]  /*03f0*/  SEL R11, R0, 0xff800000, P5 ;  /* 0xff800000000b7807 */ /* 0x010fe40002800000 */
[----:B------:R-:W-:Y:S02]  /*0400*/  FSETP.GT.AND P5, PT, R20, R25, PT ;  /* 0x000000191400720b */ /* 0x000fe40003fa4000 */
[----:B-----5:R-:W-:-:S04]  /*0410*/  SEL R6, R9, 0xff800000, P2 ;  /* 0xff80000009067807 */ /* 0x020fc80001000000 */
[----:B------:R-:W-:Y:S02]  /*0420*/  FSETP.GT.AND P6, PT, R6, R11, PT ;  /* 0x0000000b0600720b */ /* 0x000fe40003fc4000 */
[----:B------:R-:W-:-:S05]  /*0430*/  FSETP.NAN.AND P4, PT, R20, R20, PT ;  /* 0x000000141400720b */ /* 0x000fca0003f88000 */
[----:B------:R-:W-:Y:S02]  /*0440*/  @!P5 SEL R20, R20, R25, P4 ;  /* 0x000000191414d207 */ /* 0x000fe40002000000 */
[----:B------:R-:W-:Y:S02]  /*0450*/  SEL R5, R24, 0xff800000, P0 ;  /* 0xff80000018057807 */ /* 0x000fe40000000000 */
[----:B------:R-:W-:Y:S02]  /*0460*/  FSETP.NAN.AND P0, PT, R6, R6, PT ;  /* 0x000000060600720b */ /* 0x000fe40003f08000 */
[----:B------:R-:W-:Y:S02]  /*0470*/  P2R R7, PR, RZ, 0x20 ;  /* 0x00000020ff077803 */ /* 0x000fe40000000000 */
[----:B------:R-:W-:Y:S02]  /*0480*/  FSETP.GEU.AND P5, PT, R20, R5, PT ;  /* 0x000000051400720b */ /* 0x000fe40003fae000 */
[----:B------:R-:W-:-:S02]  /*0490*/  @!P6 SEL R6, R6, R11, P0 ;  /* 0x0000000b0606e207 */ /* 0x000fc40000000000 */
[----:B------:R-:W-:Y:S02]  /*04a0*/  SEL R25, R21, 0xff800000, P2 ;  /* 0xff80000015197807 */ /* 0x000fe40001000000 */
[----:B------:R-:W-:Y:S02]  /*04b0*/  SHF.R.S32.HI R9, RZ, 0x17, R3 ;  /* 0x00000017ff097819 */ /* 0x000fe40000011403 */
[----:B------:R-:W-:Y:S02]  /*04c0*/  FSETP.GEU.AND P4, PT, R6, R25, PT ;  /* 0x000000190600720b */ /* 0x000fe40003f8e000 */
[----:B------:R-:W-:Y:S02]  /*04d0*/  SGXT R9, R9, 0x1 ;  /* 0x000000010909781a */ /* 0x000fe40000000200 */
[----:B------:R-:W-:Y:S02]  /*04e0*/  LOP3.LUT R0, R2, 0x80, RZ, 0xfc, !PT ;  /* 0x0000008002007812 */ /* 0x000fe400078efcff */
[----:B------:R-:W-:-:S02]  /*04f0*/  FSETP.NAN.AND P0, PT, R5, R5, PT ;  /* 0x000000050500720b */ /* 0x000fc40003f08000 */
[----:B------:R-:W-:Y:S01]  /*0500*/  LEA.HI R9, R9, R0, RZ, 0x4 ;  /* 0x0000000009097211 */ /* 0x000fe200078f20ff */
[----:B------:R-:W-:Y:S01]  /*0510*/  IMAD.SHL.U32 R3, R3, 0x100, RZ ;  /* 0x0000010003037824 */ /* 0x000fe200078e00ff */
[----:B------:R-:W-:Y:S02]  /*0520*/  @P5 SEL R5, R5, R20, P0 ;  /* 0x0000001405055207 */ /* 0x000fe40000000000 */
[----:B------:R-:W-:Y:S02]  /*0530*/  SHF.R.S32.HI R27, RZ, 0x4, R9 ;  /* 0x00000004ff1b7819 */ /* 0x000fe40000011409 */
[----:B------:R-:W-:Y:S01]  /*0540*/  FSETP.NAN.AND P0, PT, R25, R25, PT ;  /* 0x000000191900720b */ /* 0x000fe20003f08000 */
[----:B------:R-:W-:Y:S01]  /*0550*/  IMAD.U32 R11, RZ, RZ, UR7 ;  /* 0x00000007ff0b7e24 */ /* 0x000fe2000f8e00ff */
[----:B------:R-:W-:Y:S01]  /*0560*/  P2R R10, PR, RZ, 0x10 ;  /* 0x00000010ff0a7803 */ /* 0x000fe20000000000 */
[----:B------:R-:W-:Y:S01]  /*0570*/  IMAD R41, R27, 0x40, R4 ;  /* 0x000000401b297824 */ /* 0x000fe200078e0204 */
[----:B------:R-:W-:-:S02]  /*0580*/  @P4 SEL R25, R25, R6, P0 ;  /* 0x0000000619194207 */ /* 0x000fc40000000000 */
[----:B------:R-:W-:Y:S01]  /*0590*/  ISETP.EQ.AND P4, PT, R3, RZ, P3 ;  /* 0x000000ff0300720c */ /* 0x000fe20001f82270 */
[----:B------:R-:W-:Y:S02]  /*05a0*/  VIADD R15, R41, 0xffffffdf ;  /* 0xffffffdf290f7836 */ /* 0x000fe40000000000 */
[----:B------:R-:W-:Y:S01]  /*05b0*/  VIADD R4, R8, 0xffffffff ;  /* 0xffffffff08047836 */ /* 0x000fe20000000000 */
[----:B------:R-:W-:Y:S01]  /*05c0*/  ISETP.LT.AND P0, PT, R11, 0x100, P4 ;  /* 0x000001000b00780c */ /* 0x000fe20002701270 */
[----:B------:R-:W-:Y:S02]  /*05d0*/  IMAD R15, R12, 0x800, R15 ;  /* 0x000008000c0f7824 */ /* 0x000fe400078e020f */
[----:B------:R-:W-:Y:S02]  /*05e0*/  IMAD R29, R29, 0x800, R4 ;  /* 0x000008001d1d7824 */ /* 0x000fe400078e0204 */
[----:B------:R-:W-:Y:S02]  /*05f0*/  IMAD.MOV.U32 R4, RZ, RZ, RZ ;  /* 0x000000ffff047224 */ /* 0x000fe400078e00ff */
[----:B------:R-:W-:-:S02]  /*0600*/  IMAD.MOV.U32 R6, RZ, RZ, RZ ;  /* 0x000000ffff067224 */ /* 0x000fc400078e00ff */
[----:B------:R-:W-:-:S04]  /*0610*/  IMAD.WIDE R12, R15, 0x4, R22 ;  /* 0x000000040f0c7825 */ /* 0x000fc800078e0216 */
[----:B------:R-:W-:Y:S01]  /*0620*/  IMAD.WIDE R18, R29, 0x4, R22 ;  /* 0x000000041d127825 */ /* 0x000fe200078e0216 */
[----:B------:R-:W2:Y:S04]  /*0630*/  @P0 LDG.E.EL R4, desc[UR8][R12.64] ;  /* 0x000000080c040981 */ /* 0x000ea8000c2e1900 */
[----:B------:R-:W3:Y:S01]  /*0640*/  @P0 LDG.E.EL R6, desc[UR8][R18.64] ;  /* 0x0000000812060981 */ /* 0x000ee2000c2e1900 */
[----:B------:R-:W-:Y:S01]  /*0650*/  IMAD.U32 R21, RZ, RZ, UR4 ;  /* 0x00000004ff157e24 */ /* 0x000fe2000f8e00ff */
[----:B--2---:R-:W-:Y:S02]  /*0660*/  SEL R14, R4, 0xff800000, P0 ;  /* 0xff800000040e7807 */ /* 0x004fe40000000000 */
[----:B---3--:R-:W-:Y:S02]  /*0670*/  SEL R4, R6, 0xff800000, P0 ;  /* 0xff80000006047807 */ /* 0x008fe40000000000 */
[----:B------:R-:W-:Y:S01]  /*0680*/  ISETP.EQ.AND P0, PT, R3, RZ, P1 ;  /* 0x000000ff0300720c */ /* 0x000fe20000f02270 */
[----:B------:R-:W-:-:S03]  /*0690*/  VIADD R6, R41, 0xffffffe0 ;  /* 0xffffffe029067836 */ /* 0x000fc60000000000 */
[----:B------:R-:W-:Y:S01]  /*06a0*/  ISETP.LT.AND P2, PT, R11, 0x100, P0 ;  /* 0x000001000b00780c */ /* 0x000fe20000741270 */
[----:B------:R-:W-:Y:S02]  /*06b0*/  IMAD R21, R21, 0x800, R6 ;  /* 0x0000080015157824 */ /* 0x000fe400078e0206 */
[----:B------:R-:W-:Y:S02]  /*06c0*/  IMAD.MOV.U32 R6, RZ, RZ, RZ ;  /* 0x000000ffff067224 */ /* 0x000fe400078e00ff */
[----:B------:R-:W-:-:S08]  /*06d0*/  IMAD.WIDE R16, R21, 0x4, R22 ;  /* 0x0000000415107825 */ /* 0x000fd000078e0216 */
[----:B------:R1:W2:Y:S01]  /*06e0*/  @P2 LDG.E.EL R6, desc[UR8][R16.64] ;  /* 0x0000000810062981 */ /* 0x0002a2000c2e1900 */
[----:B------:R-:W-:Y:S02]  /*06f0*/  VIADD R29, R29, 0x400 ;  /* 0x000004001d1d7836 */ /* 0x000fe40000000000 */
[----:B------:R-:W-:Y:S02]  /*0700*/  IMAD.MOV.U32 R24, RZ, RZ, RZ ;  /* 0x000000ffff187224 */ /* 0x000fe400078e00ff */
[----:B-1----:R-:W-:Y:S01]  /*0710*/  IMAD.WIDE R16, R29, 0x4, R22 ;  /* 0x000000041d107825 */ /* 0x002fe200078e0216 */
[----:B--2---:R-:W-:-:S03]  /*0720*/  SEL R3, R6, 0xff800000, P2 ;  /* 0xff80000006037807 */ /* 0x004fc60001000000 */
[----:B------:R-:W-:-:S05]  /*0730*/  IMAD.U32 R6, RZ, RZ, UR5 ;  /* 0x00000005ff067e24 */ /* 0x000fca000f8e00ff */
[----:B------:R-:W-:-:S13]  /*0740*/  ISETP.LT.AND P4, PT, R6, 0x100, P4 ;  /* 0x000001000600780c */ /* 0x000fda0002781270 */
[----:B------:R-:W2:Y:S01]  /*0750*/  @P4 LDG.E.EL R24, desc[UR8][R16.64] ;  /* 0x0000000810184981 */ /* 0x000ea2000c2e1900 */
[----:B------:R-:W-:Y:S02]  /*0760*/  P2R R39, PR, RZ, 0x40 ;  /* 0x00000040ff277803 */ /* 0x000fe40000000000 */
[C---:B------:R-:W-:Y:S02]  /*0770*/  FSETP.GT.AND P6, PT, R3.reuse, R14, PT ;  /* 0x0000000e0300720b */ /* 0x040fe40003fc4000 */
[----:B------:R-:W-:Y:S02]  /*0780*/  P2R R9, PR, RZ, 0x20 ;  /* 0x00000020ff097803 */ /* 0x000fe40000000000 */
[----:B------:R-:W-:Y:S02]  /*0790*/  FSETP.NAN.AND P5, PT, R3, R3, PT ;  /* 0x000000030300720b */ /* 0x000fe40003fa8000 */
[----:B------:R-:W-:-:S07]  /*07a0*/  P2R R11, PR, RZ, 0x40 ;  /* 0x00000040ff0b7803 */ /* 0x000fce0000000000 */
[----:B------:R-:W-:Y:S02]  /*07b0*/  @!P6 SEL R3, R3, R14, P5 ;  /* 0x0000000e0303e207 */ /* 0x000fe40002800000 */
[-C--:B------:R-:W-:Y:S02]  /*07c0*/  FSETP.GEU.AND P6, PT, R25, R4.reuse, PT ;  /* 0x000000041900720b */ /* 0x080fe40003fce000 */
[----:B------:R-:W-:Y:S02]  /*07d0*/  FSETP.NAN.AND P5, PT, R4, R4, PT ;  /* 0x000000040400720b */ /* 0x000fe40003fa8000 */
[----:B------:R-:W-:-:S09]  /*07e0*/  P2R R12, PR, RZ, 0x40 ;  /* 0x00000040ff0c7803 */ /* 0x000fd20000000000 */
[----:B------:R-:W-:Y:S01]  /*07f0*/  @P6 SEL R4, R4, R25, P5 ;  /* 0x0000001904046207 */ /* 0x000fe20002800000 */
[----:B------:R-:W-:-:S04]  /*0800*/  VIADD R15, R15, 0x400 ;  /* 0x000004000f0f7836 */ /* 0x000fc80000000000 */
[----:B------:R-:W-:Y:S01]  /*0810*/  IMAD.WIDE R14, R15, 0x4, R22 ;  /* 0x000000040f0e7825 */ /* 0x000fe200078e0216 */
[----:B--2---:R-:W-:-:S04]  /*0820*/  SEL R24, R24, 0xff800000, P4 ;  /* 0xff80000018187807 */ /* 0x004fc80002000000 */
[-C--:B------:R-:W-:Y:S02]  /*0830*/  FSETP.GEU.AND P6, PT, R5, R24.reuse, PT ;  /* 0x000000180500720b */ /* 0x080fe40003fce000 */
[----:B------:R-:W-:-:S11]  /*0840*/  FSETP.NAN.AND P5, PT, R24, R24, PT ;  /* 0x000000181800720b */ /* 0x000fd60003fa8000 */
[----:B------:R-:W-:Y:S01]  /*0850*/  @P6 SEL R24, R24, R5, P5 ;  /* 0x0000000518186207 */ /* 0x000fe20002800000 */
[----:B------:R-:W-:-:S06]  /*0860*/  IMAD.MOV.U32 R5, RZ, RZ, RZ ;  /* 0x000000ffff057224 */ /* 0x000fcc00078e00ff */
[----:B------:R-:W2:Y:S01]  /*0870*/  @P4 LDG.E.EL R5, desc[UR8][R14.64] ;  /* 0x000000080e054981 */ /* 0x000ea2000c2e1900 */
[----:B------:R-:W-:-:S04]  /*0880*/  VIADD R17, R21, 0x400 ;  /* 0x0000040015117836 */ /* 0x000fc80000000000 */
[----:B------:R-:W-:Y:S01]  /*0890*/  IMAD.WIDE R16, R17, 0x4, R22 ;  /* 0x0000000411107825 */ /* 0x000fe200078e0216 */
[----:B--2---:R-:W-:-:S03]  /*08a0*/  SEL R6, R5, 0xff800000, P4 ;  /* 0xff80000005067807 */ /* 0x004fc60002000000 */
[----:B------:R-:W-:-:S05]  /*08b0*/  IMAD.U32 R5, RZ, RZ, UR5 ;  /* 0x00000005ff057e24 */ /* 0x000fca000f8e00ff */
[----:B------:R-:W-:Y:S01]  /*08c0*/  ISETP.LT.AND P0, PT, R5, 0x100, P0 ;  /* 0x000001000500780c */ /* 0x000fe20000701270 */
[----:B------:R-:W-:-:S12]  /*08d0*/  IMAD.MOV.U32 R5, RZ, RZ, RZ ;  /* 0x000000ffff057224 */ /* 0x000fd800078e00ff */
[----:B------:R-:W2:Y:S01]  /*08e0*/  @P0 LDG.E.EL R5, desc[UR8][R16.64] ;  /* 0x0000000810050981 */ /* 0x000ea2000c2e1900 */
[----:B------:R-:W-:Y:S01]  /*08f0*/  P2R R13, PR, RZ, 0x40 ;  /* 0x00000040ff0d7803 */ /* 0x000fe20000000000 */
[----:B------:R-:W-:Y:S01]  /*0900*/  IMAD.U32 R21, RZ, RZ, UR4 ;  /* 0x00000004ff157e24 */ /* 0x000fe2000f8e00ff */
[----:B--2---:R-:W-:-:S04]  /*0910*/  SEL R5, R5, 0xff800000, P0 ;  /* 0xff80000005057807 */ /* 0x004fc80000000000 */
[C---:B------:R-:W-:Y:S02]  /*0920*/  FSETP.GT.AND P6, PT, R5.reuse, R6, PT ;  /* 0x000000060500720b */ /* 0x040fe40003fc4000 */
[----:B------:R-:W-:-:S11]  /*0930*/  FSETP.NAN.AND P4, PT, R5, R5, PT ;  /* 0x000000050500720b */ /* 0x000fd60003f88000 */
[----:B------:R-:W-:Y:S01]  /*0940*/  @!P6 SEL R5, R5, R6, P4 ;  /* 0x000000060505e207 */ /* 0x000fe20002000000 */
[----:B------:R-:W-:-:S04]  /*0950*/  VIADD R6, R41, 0xffffffe1 ;  /* 0xffffffe129067836 */ /* 0x000fc80000000000 */
[----:B------:R-:W-:Y:S02]  /*0960*/  IMAD R21, R21, 0x800, R6 ;  /* 0x0000080015157824 */ /* 0x000fe400078e0206 */
[----:B------:R-:W-:Y:S02]  /*0970*/  IMAD.MOV.U32 R6, RZ, RZ, RZ ;  /* 0x000000ffff067224 */ /* 0x000fe400078e00ff */
[----:B------:R-:W-:-:S05]  /*0980*/  IMAD.WIDE R18, R21, 0x4, R22 ;  /* 0x0000000415127825 */ /* 0x000fca00078e0216 */
[----:B------:R-:W2:Y:S01]  /*0990*/  @P2 LDG.E.EL R6, desc[UR8][R18.64] ;  /* 0x0000000812062981 */ /* 0x000ea2000c2e1900 */
        /* <DEDUP_REMOVED lines=8> */
[----:B------:R-:W-:Y:S01]  /*0a20*/  P2R R15, PR, RZ, 0x20 ;  /* 0x00000020ff0f7803 */ /* 0x000fe20000000000 */
[----:B------:R-:W-:-:S05]  /*0a30*/  VIADD R26, R2, 0x8f ;  /* 0x0000008f021a7836 */ /* 0x000fca0000000000 */
[----:B------:R-:W-:Y:S01]  /*0a40*/  ISETP.LT.U32.AND P3, PT, R26, 0x10f, P3 ;  /* 0x0000010f1a00780c */ /* 0x000fe20001f61070 */
[----:B------:R-:W-:Y:S02]  /*0a50*/  IMAD.U32 R6, RZ, RZ, UR4 ;  /* 0x00000004ff067e24 */ /* 0x000fe4000f8e00ff */
[----:B------:R-:W-:Y:S01]  /*0a60*/  IMAD.MOV.U32 R30, RZ, RZ, RZ ;  /* 0x000000ffff1e7224 */ /* 0x000fe200078e00ff */
[----:B--2---:R-:W-:-:S04]  /*0a70*/  SEL R28, R3, 0xff800000, P0 ;  /* 0xff800000031c7807 */ /* 0x004fc80000000000 */
[-C--:B------:R-:W-:Y:S02]  /*0a80*/  FSETP.GEU.AND P5, PT, R5, R28.reuse, PT ;  /* 0x0000001c0500720b */ /* 0x080fe40003fae000 */
[----:B------:R-:W-:Y:S01]  /*0a90*/  FSETP.NAN.AND P4, PT, R28, R28, PT ;  /* 0x0000001c1c00720b */ /* 0x000fe20003f88000 */
[----:B------:R-:W-:-:S10]  /*0aa0*/  VIADD R3, R41, 0xffffffff ;  /* 0xffffffff29037836 */ /* 0x000fd40000000000 */
[----:B------:R-:W-:Y:S01]  /*0ab0*/  @P5 SEL R28, R28, R5, P4 ;  /* 0x000000051c1c5207 */ /* 0x000fe20002000000 */
[----:B------:R-:W-:-:S05]  /*0ac0*/  IMAD.U32 R5, RZ, RZ, UR7 ;  /* 0x00000007ff057e24 */ /* 0x000fca000f8e00ff */
[----:B------:R-:W-:Y:S01]  /*0ad0*/  ISETP.LT.AND P4, PT, R5, 0x100, P3 ;  /* 0x000001000500780c */ /* 0x000fe20001f81270 */
[----:B------:R-:W-:Y:S02]  /*0ae0*/  IMAD.U32 R5, RZ, RZ, UR5 ;  /* 0x00000005ff057e24 */ /* 0x000fe4000f8e00ff */
[----:B------:R-:W-:-:S03]  /*0af0*/  IMAD R3, R6, 0x800, R3 ;  /* 0x0000080006037824 */ /* 0x000fc600078e0203 */
[----:B------:R-:W-:Y:S01]  /*0b00*/  ISETP.LT.AND P3, PT, R5, 0x100, P3 ;  /* 0x000001000500780c */ /* 0x000fe20001f61270 */
[----:B------:R-:W-:Y:S02]  /*0b10*/  IMAD.MOV.U32 R6, RZ, RZ, RZ ;  /* 0x000000ffff067224 */ /* 0x000fe400078e00ff */
[----:B------:R-:W-:-:S04]  /*0b20*/  IMAD.WIDE R20, R3, 0x4, R22 ;  /* 0x0000000403147825 */ /* 0x000fc800078e0216 */
[----:B------:R-:W-:Y:S01]  /*0b30*/  VIADD R19, R3, 0x400 ;  /* 0x0000040003137836 */ /* 0x000fe20000000000 */
[----:B------:R1:W2:Y:S01]  /*0b40*/  @P4 LDG.E.EL R6, desc[UR8][R20.64] ;  /* 0x0000000814064981 */ /* 0x0002a2000c2e1900 */
[----:B------:R-:W-:Y:S02]  /*0b50*/  IMAD.MOV.U32 R3, RZ, RZ, RZ ;  /* 0x000000ffff037224 */ /* 0x000fe400078e00ff */
[----:B------:R-:W-:-:S04]  /*0b60*/  IMAD.WIDE R18, R19, 0x4, R22 ;  /* 0x0000000413127825 */ /* 0x000fc800078e0216 */
[----:B------:R-:W-:Y:S01]  /*0b70*/  IMAD.U32 R5, RZ, RZ, UR4 ;  /* 0x00000004ff057e24 */ /* 0x000fe2000f8e00ff */
[----:B------:R-:W3:Y:S03]  /*0b80*/  @P3 LDG.E.EL R3, desc[UR8][R18.64] ;  /* 0x0000000812033981 */ /* 0x000ee6000c2e1900 */
[----:B------:R-:W-:-:S04]  /*0b90*/  IMAD R5, R5, 0x800, R8 ;  /* 0x0000080005057824 */ /* 0x000fc800078e0208 */
[----:B-1----:R-:W-:-:S05]  /*0ba0*/  IMAD.WIDE R20, R5, 0x4, R22 ;  /* 0x0000000405147825 */ /* 0x002fca00078e0216 */
[----:B------:R-:W4:Y:S01]  /*0bb0*/  @P2 LDG.E.EL R30, desc[UR8][R20.64] ;  /* 0x00000008141e2981 */ /* 0x000f22000c2e1900 */
[----:B------:R-:W-:Y:S01]  /*0bc0*/  P2R R16, PR, RZ, 0x20 ;  /* 0x00000020ff107803 */ /* 0x000fe20000000000 */
[----:B------:R-:W-:Y:S01]  /*0bd0*/  VIADD R5, R5, 0x400 ;  /* 0x0000040005057836 */ /* 0x000fe20000000000 */
[----:B--2---:R-:W-:-:S04]  /*0be0*/  SEL R6, R6, 0xff800000, P4 ;  /* 0xff80000006067807 */ /* 0x004fc80002000000 */
[----:B------:R-:W-:Y:S02]  /*0bf0*/  FSETP.GEU.AND P5, PT, R25, R6, PT ;  /* 0x000000061900720b */ /* 0x000fe40003fae000 */
[----:B---3--:R-:W-:-:S04]  /*0c00*/  SEL R3, R3, 0xff800000, P3 ;  /* 0xff80000003037807 */ /* 0x008fc80001800000 */
[----:B------:R-:W-:Y:S02]  /*0c10*/  FSETP.GEU.AND P4, PT, R28, R3, PT ;  /* 0x000000031c00720b */ /* 0x000fe40003f8e000 */
[----:B------:R-:W-:-:S05]  /*0c20*/  FSETP.NAN.AND P3, PT, R6, R6, PT ;  /* 0x000000060600720b */ /* 0x000fca0003f68000 */
[----:B------:R-:W-:Y:S02]  /*0c30*/  @P5 SEL R6, R6, R25, P3 ;  /* 0x0000001906065207 */ /* 0x000fe40001800000 */
[C---:B------:R-:W-:Y:S02]  /*0c40*/  FSETP.NAN.AND P3, PT, R3.reuse, R3, PT ;  /* 0x000000030300720b */ /* 0x040fe40003f68000 */
[----:B----4-:R-:W-:Y:S02]  /*0c50*/  SEL R30, R30, 0xff800000, P2 ;  /* 0xff8000001e1e7807 */ /* 0x010fe40001000000 */
[----:B------:R-:W-:Y:S02]  /*0c60*/  P2R R18, PR, RZ, 0x10 ;  /* 0x00000010ff127803 */ /* 0x000fe40000000000 */
[----:B------:R-:W-:Y:S02]  /*0c70*/  @P4 SEL R3, R3, R28, P3 ;  /* 0x0000001c03034207 */ /* 0x000fe40001800000 */
[----:B------:R-:W-:-:S02]  /*0c80*/  FSETP.GEU.AND P4, PT, R4, R30, PT ;  /* 0x0000001e0400720b */ /* 0x000fc40003f8e000 */
[----:B------:R-:W-:Y:S01]  /*0c90*/  FSETP.NAN.AND P3, PT, R30, R30, PT ;  /* 0x0000001e1e00720b */ /* 0x000fe20003f68000 */
[----:B------:R-:W-:-:S10]  /*0ca0*/  IMAD.MOV.U32 R25, RZ, RZ, RZ ;  /* 0x000000ffff197224 */ /* 0x000fd400078e00ff */
[----:B------:R-:W-:Y:S01]  /*0cb0*/  @P4 SEL R30, R30, R4, P3 ;  /* 0x000000041e1e4207 */ /* 0x000fe20001800000 */
[----:B------:R-:W-:-:S05]  /*0cc0*/  IMAD.WIDE R4, R5, 0x4, R22 ;  /* 0x0000000405047825 */ /* 0x000fca00078e0216 */
[----:B------:R-:W2:Y:S01]  /*0cd0*/  @P0 LDG.E.EL R25, desc[UR8][R4.64] ;  /* 0x0000000804190981 */ /* 0x000ea2000c2e1900 */
[----:B------:R-:W-:Y:S01]  /*0ce0*/  P2R R19, PR, RZ, 0x10 ;  /* 0x00000010ff137803 */ /* 0x000fe20000000000 */
[----:B------:R-:W-:Y:S01]  /*0cf0*/  VIADD R21, R8, 0x1 ;  /* 0x0000000108157836 */ /* 0x000fe20000000000 */
[----:B------:R-:W-:Y:S02]  /*0d00*/  CS2R R28, SRZ ;  /* 0x00000000001c7805 */ /* 0x000fe4000001ff00 */
[----:B--2---:R-:W-:-:S04]  /*0d10*/  SEL R31, R25, 0xff800000, P0 ;  /* 0xff800000191f7807 */ /* 0x004fc80000000000 */
[-C--:B------:R-:W-:Y:S02]  /*0d20*/  FSETP.GEU.AND P4, PT, R24, R31.reuse, PT ;  /* 0x0000001f1800720b */ /* 0x080fe40003f8e000 */
[----:B------:R-:W-:-:S11]  /*0d30*/  FSETP.NAN.AND P3, PT, R31, R31, PT ;  /* 0x0000001f1f00720b */ /* 0x000fd60003f68000 */
[----:B------:R-:W-:Y:S01]  /*0d40*/  @P4 SEL R31, R31, R24, P3 ;  /* 0x000000181f1f4207 */ /* 0x000fe20001800000 */
[----:B------:R-:W-:-:S04]  /*0d50*/  IMAD.U32 R24, RZ, RZ, UR4 ;  /* 0x00000004ff187e24 */ /* 0x000fc8000f8e00ff */
[----:B------:R-:W-:-:S04]  /*0d60*/  IMAD R21, R24, 0x800, R21 ;  /* 0x0000080018157824 */ /* 0x000fc800078e0215 */
[----:B------:R-:W-:-:S04]  /*0d70*/  IMAD.WIDE R24, R21, 0x4, R22 ;  /* 0x0000000415187825 */ /* 0x000fc800078e0216 */
[----:B------:R-:W-:Y:S01]  /*0d80*/  VIADD R5, R21, 0x400 ;  /* 0x0000040015057836 */ /* 0x000fe20000000000 */
[----:B------:R1:W2:Y:S03]  /*0d90*/  @P2 LDG.E.EL R29, desc[UR8][R24.64] ;  /* 0x00000008181d2981 */ /* 0x0002a6000c2e1900 */
[----:B------:R-:W-:-:S05]  /*0da0*/  IMAD.WIDE R4, R5, 0x4, R22 ;  /* 0x0000000405047825 */ /* 0x000fca00078e0216 */
[----:B------:R3:W4:Y:S01]  /*0db0*/  @P0 LDG.E.EL R28, desc[UR8][R4.64] ;  /* 0x00000008041c0981 */ /* 0x000722000c2e1900 */
[----:B------:R-:W-:Y:S01]  /*0dc0*/  P2R R20, PR, RZ, 0x10 ;  /* 0x00000010ff147803 */ /* 0x000fe20000000000 */
[----:B------:R-:W-:Y:S01]  /*0dd0*/  USHF.L.U32 UR5, UR4, 0x1, URZ ;  /* 0x0000000104057899 */ /* 0x000fe2000800063f */
[----:B------:R-:W-:Y:S01]  /*0de0*/  ISETP.LT.U32.AND P1, PT, R26, 0x10f, P1 ;  /* 0x0000010f1a00780c */ /* 0x000fe20000f21070 */
[----:B-1----:R-:W-:-:S04]  /*0df0*/  IMAD.U32 R24, RZ, RZ, UR4 ;  /* 0x00000004ff187e24 */ /* 0x002fc8000f8e00ff */
[----:B---3--:R-:W-:Y:S02]  /*0e00*/  IMAD.U32 R4, RZ, RZ, UR5 ;  /* 0x00000005ff047e24 */ /* 0x008fe4000f8e00ff */
[----:B------:R-:W-:Y:S02]  /*0e10*/  IMAD R33, R24, 0x800, R41 ;  /* 0x0000080018217824 */ /* 0x000fe400078e0229 */
[----:B------:R-:W-:Y:S02]  /*0e20*/  IMAD.MOV.U32 R34, RZ, RZ, RZ ;  /* 0x000000ffff227224 */ /* 0x000fe400078e00ff */
[----:B------:R-:W-:Y:S01]  /*0e30*/  IMAD.WIDE R24, R33, 0x4, R22 ;  /* 0x0000000421187825 */ /* 0x000fe200078e0216 */
[----:B--2---:R-:W-:-:S04]  /*0e40*/  SEL R29, R29, 0xff800000, P2 ;  /* 0xff8000001d1d7807 */ /* 0x004fc80001000000 */
[----:B------:R-:W-:Y:S02]  /*0e50*/  FSETP.GEU.AND P4, PT, R30, R29, PT ;  /* 0x0000001d1e00720b */ /* 0x000fe40003f8e000 */
[----:B----4-:R-:W-:-:S04]  /*0e60*/  SEL R28, R28, 0xff800000, P0 ;  /* 0xff8000001c1c7807 */ /* 0x010fc80000000000 */
[----:B------:R-:W-:Y:S02]  /*0e70*/  FSETP.GEU.AND P2, PT, R31, R28, PT ;  /* 0x0000001c1f00720b */ /* 0x000fe40003f4e000 */
[----:B------:R-:W-:-:S05]  /*0e80*/  FSETP.NAN.AND P0, PT, R29, R29, PT ;  /* 0x0000001d1d00720b */ /* 0x000fca0003f08000 */
[----:B------:R-:W-:Y:S02]  /*0e90*/  @P4 SEL R29, R29, R30, P0 ;  /* 0x0000001e1d1d4207 */ /* 0x000fe40000000000 */
[----:B------:R-:W-:-:S04]  /*0ea0*/  FSETP.NAN.AND P0, PT, R28, R28, PT ;  /* 0x0000001c1c00720b */ /* 0x000fc80003f08000 */
[----:B------:R-:W-:Y:S02]  /*0eb0*/  @P2 SEL R28, R28, R31, P0 ;  /* 0x0000001f1c1c2207 */ /* 0x000fe40000000000 */
[----:B------:R-:W-:-:S13]  /*0ec0*/  ISETP.LT.AND P0, PT, R4, 0x100, P1 ;  /* 0x000001000400780c */ /* 0x000fda0000f01270 */
[----:B------:R-:W2:Y:S01]  /*0ed0*/  @P0 LDG.E.EL R34, desc[UR8][R24.64] ;  /* 0x0000000818220981 */ /* 0x000ea2000c2e1900 */
[----:B------:R-:W-:-:S06]  /*0ee0*/  UIADD3 UR6, UR5, 0x1, URZ ;  /* 0x0000000105067890 */ /* 0x000fcc000fffe03f */
[----:B------:R-:W-:Y:S01]  /*0ef0*/  IMAD.U32 R4, RZ, RZ, UR6 ;  /* 0x00000006ff047e24 */ /* 0x000fe2000f8e00ff */
[----:B------:R-:W-:-:S04]  /*0f00*/  P2R R30, PR, RZ, 0x4 ;  /* 0x00000004ff1e7803 */ /* 0x000fc80000000000 */
[----:B------:R-:W-:Y:S01]  /*0f10*/  ISETP.LT.AND P1, PT, R4, 0x100, P1 ;  /* 0x000001000400780c */ /* 0x000fe20000f21270 */
        /* <DEDUP_REMOVED lines=9> */
[----:B------:R-:W-:Y:S01]  /*0fb0*/  IMAD.MOV.U32 R26, RZ, RZ, RZ ;  /* 0x000000ffff1a7224 */ /* 0x000fe200078e00ff */
[----:B--2---:R-:W-:-:S04]  /*0fc0*/  SEL R35, R6, 0xff800000, P1 ;  /* 0xff80000006237807 */ /* 0x004fc80000800000 */
[-C--:B------:R-:W-:Y:S02]  /*0fd0*/  FSETP.GEU.AND P3, PT, R3, R35.reuse, PT ;  /* 0x000000230300720b */ /* 0x080fe40003f6e000 */
[----:B------:R-:W-:Y:S01]  /*0fe0*/  FSETP.NAN.AND P2, PT, R35, R35, PT ;  /* 0x000000232300720b */ /* 0x000fe20003f48000 */
[----:B------:R-:W-:-:S10]  /*0ff0*/  IMAD.U32 R6, RZ, RZ, UR4 ;  /* 0x00000004ff067e24 */ /* 0x000fd4000f8e00ff */
[----:B------:R-:W-:Y:S01]  /*1000*/  @P3 SEL R35, R35, R3, P2 ;  /* 0x0000000323233207 */ /* 0x000fe20001000000 */
[----:B------:R-:W-:-:S04]  /*1010*/  VIADD R3, R41, 0x1 ;  /* 0x0000000129037836 */ /* 0x000fc80000000000 */
[----:B------:R-:W-:Y:S02]  /*1020*/  IMAD R33, R6, 0x800, R3 ;  /* 0x0000080006217824 */ /* 0x000fe400078e0203 */
[----:B------:R-:W-:Y:S02]  /*1030*/  IMAD.MOV.U32 R3, RZ, RZ, RZ ;  /* 0x000000ffff037224 */ /* 0x000fe400078e00ff */
[----:B------:R-:W-:-:S04]  /*1040*/  IMAD.WIDE R24, R33, 0x4, R22 ;  /* 0x0000000421187825 */ /* 0x000fc800078e0216 */
[----:B------:R-:W-:Y:S01]  /*1050*/  VIADD R5, R33, 0x400 ;  /* 0x0000040021057836 */ /* 0x000fe20000000000 */
[----:B------:R1:W2:Y:S03]  /*1060*/  @P0 LDG.E.EL R3, desc[UR8][R24.64] ;  /* 0x0000000818030981 */ /* 0x0002a6000c2e1900 */
[----:B------:R-:W-:-:S05]  /*1070*/  IMAD.WIDE R4, R5, 0x4, R22 ;  /* 0x0000000405047825 */ /* 0x000fca00078e0216 */
[----:B------:R3:W4:Y:S01]  /*1080*/  @P1 LDG.E.EL R26, desc[UR8][R4.64] ;  /* 0x00000008041a1981 */ /* 0x000722000c2e1900 */
[----:B------:R-:W-:Y:S02]  /*1090*/  P2R R32, PR, RZ, 0x8 ;  /* 0x00000008ff207803 */ /* 0x000fe40000000000 */
[----:B-1----:R-:W-:-:S04]  /*10a0*/  SHF.R.S32.HI R25, RZ, 0x1f, R2 ;  /* 0x0000001fff197819 */ /* 0x002fc80000011402 */
[----:B------:R-:W-:-:S04]  /*10b0*/  LEA.HI R25, R25, R2, RZ, 0x4 ;  /* 0x0000000219197211 */ /* 0x000fc800078f20ff */
[----:B------:R-:W-:-:S04]  /*10c0*/  SHF.R.S32.HI R25, RZ, 0x4, R25 ;  /* 0x00000004ff197819 */ /* 0x000fc80000011419 */
[----:B---3--:R-:W-:Y:S01]  /*10d0*/  LEA R4, R25, 0x1, 0x1 ;  /* 0x0000000119047811 */ /* 0x008fe200078e08ff */
[----:B------:R-:W-:Y:S02]  /*10e0*/  IMAD.U32 R24, RZ, RZ, UR4 ;  /* 0x00000004ff187e24 */ /* 0x000fe4000f8e00ff */
[----:B------:R-:W-:-:S04]  /*10f0*/  VIADD R5, R8, 0x1f ;  /* 0x0000001f08057836 */ /* 0x000fc80000000000 */
[----:B------:R-:W-:Y:S02]  /*1100*/  IMAD R5, R24, 0x800, R5 ;  /* 0x0000080018057824 */ /* 0x000fe400078e0205 */
[----:B------:R-:W-:Y:S02]  /*1110*/  IMAD.MOV.U32 R38, RZ, RZ, RZ ;  /* 0x000000ffff267224 */ /* 0x000fe400078e00ff */
[----:B------:R-:W-:-:S04]  /*1120*/  IMAD.WIDE R24, R5, 0x4, R22 ;  /* 0x0000000405187825 */ /* 0x000fc800078e0216 */
[----:B------:R-:W-:Y:S02]  /*1130*/  VIADD R5, R5, 0x400 ;  /* 0x0000040005057836 */ /* 0x000fe40000000000 */
[----:B------:R-:W-:Y:S01]  /*1140*/  IMAD.MOV.U32 R37, RZ, RZ, RZ ;  /* 0x000000ffff257224 */ /* 0x000fe200078e00ff */
[----:B--2---:R-:W-:-:S04]  /*1150*/  SEL R3, R3, 0xff800000, P0 ;  /* 0xff80000003037807 */ /* 0x004fc80000000000 */
[----:B------:R-:W-:Y:S02]  /*1160*/  FSETP.GEU.AND P3, PT, R34, R3, PT ;  /* 0x000000032200720b */ /* 0x000fe40003f6e000 */
[----:B----4-:R-:W-:-:S04]  /*1170*/  SEL R26, R26, 0xff800000, P1 ;  /* 0xff8000001a1a7807 */ /* 0x010fc80000800000 */
[----:B------:R-:W-:Y:S02]  /*1180*/  FSETP.GEU.AND P1, PT, R35, R26, PT ;  /* 0x0000001a2300720b */ /* 0x000fe40003f2e000 */
[----:B------:R-:W-:-:S05]  /*1190*/  FSETP.NAN.AND P0, PT, R3, R3, PT ;  /* 0x000000030300720b */ /* 0x000fca0003f08000 */
[----:B------:R-:W-:Y:S02]  /*11a0*/  @P3 SEL R3, R3, R34, P0 ;  /* 0x0000002203033207 */ /* 0x000fe40000000000 */
[C---:B------:R-:W-:Y:S02]  /*11b0*/  FSETP.NAN.AND P0, PT, R26.reuse, R26, PT ;  /* 0x0000001a1a00720b */ /* 0x040fe40003f08000 */
[----:B------:R-:W-:Y:S02]  /*11c0*/  P2R R6, PR, RZ, 0x2 ;  /* 0x00000002ff067803 */ /* 0x000fe40000000000 */
[----:B------:R-:W-:Y:S02]  /*11d0*/  @P1 SEL R26, R26, R35, P0 ;  /* 0x000000231a1a1207 */ /* 0x000fe40000000000 */
[----:B------:R-:W-:-:S04]  /*11e0*/  ISETP.GE.AND P1, PT, R4, 0x20, PT ;  /* 0x000000200400780c */ /* 0x000fc80003f26270 */
[----:B------:R-:W-:Y:S01]  /*11f0*/  ISETP.GT.AND P1, PT, R2, -0x10, !P1 ;  /* 0xfffffff00200780c */ /* 0x000fe20004f24270 */
[----:B------:R-:W-:-:S03]  /*1200*/  IMAD.U32 R4, RZ, RZ, UR5 ;  /* 0x00000005ff047e24 */ /* 0x000fc6000f8e00ff */
[----:B------:R-:W-:-:S04]  /*1210*/  ISETP.GT.AND P0, PT, R40, RZ, P1 ;  /* 0x000000ff2800720c */ /* 0x000fc80000f04270 */
[----:B------:R-:W-:-:S04]  /*1220*/  ISETP.LT.AND P0, PT, R2, 0x100, P0 ;  /* 0x000001000200780c */ /* 0x000fc80000701270 */
[----:B------:R-:W-:Y:S01]  /*1230*/  ISETP.LT.AND P2, PT, R4, 0x100, P0 ;  /* 0x000001000400780c */ /* 0x000fe20000741270 */
[----:B------:R-:W-:-:S05]  /*1240*/  IMAD.U32 R4, RZ, RZ, UR6 ;  /* 0x00000006ff047e24 */ /* 0x000fca000f8e00ff */
[----:B------:R-:W-:Y:S01]  /*1250*/  ISETP.LT.AND P0, PT, R4, 0x100, P0 ;  /* 0x000001000400780c */ /* 0x000fe20000701270 */
[----:B------:R-:W-:-:S06]  /*1260*/  IMAD.WIDE R4, R5, 0x4, R22 ;  /* 0x0000000405047825 */ /* 0x000fcc00078e0216 */
[----:B------:R1:W2:Y:S06]  /*1270*/  @P2 LDG.E.EL R38, desc[UR8][R24.64] ;  /* 0x0000000818262981 */ /* 0x0002ac000c2e1900 */
[----:B------:R3:W4:Y:S01]  /*1280*/  @P0 LDG.E.EL R37, desc[UR8][R4.64] ;  /* 0x0000000804250981 */ /* 0x000722000c2e1900 */
[----:B------:R-:W-:Y:S02]  /*1290*/  P2R R33, PR, RZ, 0x8 ;  /* 0x00000008ff217803 */ /* 0x000fe40000000000 */
[----:B------:R-:W-:Y:S01]  /*12a0*/  LEA R27, R27, 0x1, 0x1 ;  /* 0x000000011b1b7811 */ /* 0x000fe200078e08ff */
[----:B-1----:R-:W-:-:S02]  /*12b0*/  IMAD.U32 R25, RZ, RZ, UR4 ;  /* 0x00000004ff197e24 */ /* 0x002fc4000f8e00ff */
[----:B---3--:R-:W-:Y:S02]  /*12c0*/  IMAD.U32 R4, RZ, RZ, UR5 ;  /* 0x00000005ff047e24 */ /* 0x008fe4000f8e00ff */
[----:B------:R-:W-:-:S04]  /*12d0*/  VIADD R24, R41, 0x1f ;  /* 0x0000001f29187836 */ /* 0x000fc80000000000 */
[----:B------:R-:W-:-:S04]  /*12e0*/  IMAD R5, R25, 0x800, R24 ;  /* 0x0000080019057824 */ /* 0x000fc800078e0218 */
[----:B------:R-:W-:-:S04]  /*12f0*/  IMAD.WIDE R24, R5, 0x4, R22 ;  /* 0x0000000405187825 */ /* 0x000fc800078e0216 */
[----:B------:R-:W-:Y:S01]  /*1300*/  VIADD R5, R5, 0x400 ;  /* 0x0000040005057836 */ /* 0x000fe20000000000 */
[----:B--2---:R-:W-:-:S04]  /*1310*/  SEL R38, R38, 0xff800000, P2 ;  /* 0xff80000026267807 */ /* 0x004fc80001000000 */
[-C--:B------:R-:W-:Y:S02]  /*1320*/  FSETP.GEU.AND P3, PT, R29, R38.reuse, PT ;  /* 0x000000261d00720b */ /* 0x080fe40003f6e000 */
[----:B----4-:R-:W-:Y:S02]  /*1330*/  SEL R37, R37, 0xff800000, P0 ;  /* 0xff80000025257807 */ /* 0x010fe40000000000 */
[----:B------:R-:W-:Y:S02]  /*1340*/  FSETP.NAN.AND P0, PT, R38, R38, PT ;  /* 0x000000262600720b */ /* 0x000fe40003f08000 */
[----:B------:R-:W-:Y:S02]  /*1350*/  FSETP.GEU.AND P2, PT, R28, R37, PT ;  /* 0x000000251c00720b */ /* 0x000fe40003f4e000 */
[----:B------:R-:W-:-:S05]  /*1360*/  P2R R34, PR, RZ, 0x8 ;  /* 0x00000008ff227803 */ /* 0x000fca0000000000 */
[----:B------:R-:W-:Y:S02]  /*1370*/  @P3 SEL R38, R38, R29, P0 ;  /* 0x0000001d26263207 */ /* 0x000fe40000000000 */
[----:B------:R-:W-:Y:S02]  /*1380*/  ISETP.GE.AND P3, PT, R27, 0x20, PT ;  /* 0x000000201b00780c */ /* 0x000fe40003f66270 */
[C---:B------:R-:W-:Y:S02]  /*1390*/  FSETP.NAN.AND P0, PT, R37.reuse, R37, PT ;  /* 0x000000252500720b */ /* 0x040fe40003f08000 */
[----:B------:R-:W-:Y:S02]  /*13a0*/  ISETP.GT.AND P3, PT, R0, -0x10, !P3 ;  /* 0xfffffff00000780c */ /* 0x000fe40005f64270 */
[----:B------:R-:W-:Y:S02]  /*13b0*/  @P2 SEL R37, R37, R28, P0 ;  /* 0x0000001c25252207 */ /* 0x000fe40000000000 */
[----:B------:R-:W-:-:S04]  /*13c0*/  ISETP.GT.AND P0, PT, R40, RZ, P3 ;  /* 0x000000ff2800720c */ /* 0x000fc80001f04270 */
[----:B------:R-:W-:Y:S02]  /*13d0*/  ISETP.LT.AND P0, PT, R0, 0x100, P0 ;  /* 0x000001000000780c */ /* 0x000fe40000701270 */
[----:B------:R-:W-:Y:S02]  /*13e0*/  P2R R35, PR, RZ, 0x4 ;  /* 0x00000004ff237803 */ /* 0x000fe40000000000 */
[----:B------:R-:W-:Y:S02]  /*13f0*/  ISETP.LT.AND P2, PT, R4, 0x100, P0 ;  /* 0x000001000400780c */ /* 0x000fe40000741270 */
[----:B------:R-:W-:Y:S01]  /*1400*/  CS2R R28, SRZ ;  /* 0x00000000001c7805 */ /* 0x000fe2000001ff00 */
[----:B------:R-:W-:-:S05]  /*1410*/  IMAD.U32 R4, RZ, RZ, UR6 ;  /* 0x00000006ff047e24 */ /* 0x000fca000f8e00ff */
[----:B------:R-:W-:-:S05]  /*1420*/  ISETP.LT.AND P0, PT, R4, 0x100, P0 ;  /* 0x000001000400780c */ /* 0x000fca0000701270 */
[----:B------:R1:W2:Y:S01]  /*1430*/  @P2 LDG.E.EL R28, desc[UR8][R24.64] ;  /* 0x00000008181c2981 */ /* 0x0002a2000c2e1900 */
[----:B------:R-:W-:-:S07]  /*1440*/  IMAD.WIDE R4, R5, 0x4, R22 ;  /* 0x0000000405047825 */ /* 0x000fce00078e0216 */
[----:B------:R3:W4:Y:S01]  /*1450*/  @P0 LDG.E.EL R29, desc[UR8][R4.64] ;  /* 0x00000008041d0981 */ /* 0x000722000c2e1900 */
[----:B------:R-:W-:Y:S01]  /*1460*/  P2R R21, PR, RZ, 0x10 ;  /* 0x00000010ff157803 */ /* 0x000fe20000000000 */
[----:B-1----:R-:W-:Y:S02]  /*1470*/  IMAD.U32 R24, RZ, RZ, UR4 ;  /* 0x00000004ff187e24 */ /* 0x002fe4000f8e00ff */
[----:B---3--:R-:W-:Y:S01]  /*1480*/  IMAD.MOV.U32 R5, RZ, RZ, RZ ;  /* 0x000000ffff057224 */ /* 0x008fe200078e00ff */
[----:B--2---:R-:W-:-:S04]  /*1490*/  SEL R28, R28, 0xff800000, P2 ;  /* 0xff8000001c1c7807 */ /* 0x004fc80001000000 */
[-C--:B------:R-:W-:Y:S02]  /*14a0*/  FSETP.GEU.AND P4, PT, R3, R28.reuse, PT ;  /* 0x0000001c0300720b */ /* 0x080fe40003f8e000 */
[----:B----4-:R-:W-:Y:S02]  /*14b0*/  SEL R29, R29, 0xff800000, P0 ;  /* 0xff8000001d1d7807 */ /* 0x010fe40000000000 */
[----:B------:R-:W-:-:S09]  /*14c0*/  FSETP.NAN.AND P0, PT, R28, R28, PT ;  /* 0x0000001c1c00720b */ /* 0x000fd20003f08000 */
[----:B------:R-:W-:Y:S02]  /*14d0*/  @P4 SEL R28, R28, R3, P0 ;  /* 0x000000031c1c4207 */ /* 0x000fe40000000000 */
[-C--:B------:R-:W-:Y:S02]  /*14e0*/  FSETP.GEU.AND P0, PT, R26, R29.reuse, PT ;  /* 0x0000001d1a00720b */ /* 0x080fe40003f0e000 */
[----:B------:R-:W-:Y:S01]  /*14f0*/  FSETP.NAN.AND P2, PT, R29, R29, PT ;  /* 0x0000001d1d00720b */ /* 0x000fe20003f48000 */
[----:B------:R-:W-:-:S04]  /*1500*/  VIADD R3, R8, 0x20 ;  /* 0x0000002008037836 */ /* 0x000fc80000000000 */
[----:B------:R-:W-:Y:S02]  /*1510*/  IMAD R25, R24, 0x800, R3 ;  /* 0x0000080018197824 */ /* 0x000fe400078e0203 */
[----:B------:R-:W-:-:S04]  /*1520*/  IMAD.U32 R3, RZ, RZ, UR5 ;  /* 0x00000005ff037e24 */ /* 0x000fc8000f8e00ff */
[----:B------:R-:W-:Y:S02]  /*1530*/  @P0 SEL R29, R29, R26, P2 ;  /* 0x0000001a1d1d0207 */ /* 0x000fe40001000000 */
[----:B------:R-:W-:-:S04]  /*1540*/  ISETP.GT.AND P2, PT, R40, -0x1, P1 ;  /* 0xffffffff2800780c */ /* 0x000fc80000f44270 */
[----:B------:R-:W-:-:S04]  /*1550*/  ISETP.LT.AND P2, PT, R2, 0x100, P2 ;  /* 0x000001000200780c */ /* 0x000fc80001741270 */
[----:B------:R-:W-:Y:S01]  /*1560*/  ISETP.LT.AND P1, PT, R3, 0x100, P2 ;  /* 0x000001000300780c */ /* 0x000fe20001721270 */
[----:B------:R-:W-:-:S12]  /*1570*/  IMAD.WIDE R26, R25, 0x4, R22 ;  /* 0x00000004191a7825 */ /* 0x000fd800078e0216 */
[----:B------:R-:W2:Y:S01]  /*1580*/  @P1 LDG.E.EL R5, desc[UR8][R26.64] ;  /* 0x000000081a051981 */ /* 0x000ea2000c2e1900 */
[----:B------:R-:W-:Y:S01]  /*1590*/  P2R R17, PR, RZ, 0x20 ;  /* 0x00000020ff117803 */ /* 0x000fe20000000000 */
        /* <DEDUP_REMOVED lines=10> */
[----:B------:R1:W2:Y:S01]  /*1640*/  @P2 LDG.E.EL R38, desc[UR8][R24.64] ;  /* 0x0000000818262981 */ /* 0x0002a2000c2e1900 */
[----:B------:R-:W-:Y:S01]  /*1650*/  P2R R4, PR, RZ, 0x1 ;  /* 0x00000001ff047803 */ /* 0x000fe20000000000 */
[----:B------:R-:W-:Y:S01]  /*1660*/  IMAD.U32 R27, RZ, RZ, UR4 ;  /* 0x00000004ff1b7e24 */ /* 0x000fe2000f8e00ff */
[----:B------:R-:W-:Y:S01]  /*1670*/  P2R R3, PR, RZ, 0x20 ;  /* 0x00000020ff037803 */ /* 0x000fe20000000000 */
[----:B------:R-:W-:Y:S01]  /*1680*/  VIADD R26, R41, 0x20 ;  /* 0x00000020291a7836 */ /* 0x000fe20000000000 */
[----:B------:R-:W-:-:S03]  /*1690*/  ISETP.GT.AND P5, PT, R40, -0x1, P3 ;  /* 0xffffffff2800780c */ /* 0x000fc60001fa4270 */
[----:B------:R-:W-:Y:S01]  /*16a0*/  IMAD R27, R27, 0x800, R26 ;  /* 0x000008001b1b7824 */ /* 0x000fe200078e021a */
[----:B------:R-:W-:Y:S01]  /*16b0*/  ISETP.LT.AND P5, PT, R0, 0x100, P5 ;  /* 0x000001000000780c */ /* 0x000fe20002fa1270 */
[----:B------:R-:W-:-:S05]  /*16c0*/  IMAD.U32 R26, RZ, RZ, UR5 ;  /* 0x00000005ff1a7e24 */ /* 0x000fca000f8e00ff */
[----:B------:R-:W-:Y:S01]  /*16d0*/  ISETP.LT.AND P3, PT, R26, 0x100, P5 ;  /* 0x000001001a00780c */ /* 0x000fe20002f61270 */
[----:B-1----:R-:W-:-:S04]  /*16e0*/  IMAD.WIDE R24, R27, 0x4, R22 ;  /* 0x000000041b187825 */ /* 0x002fc800078e0216 */
[----:B------:R-:W-:-:S05]  /*16f0*/  IMAD.U32 R26, RZ, RZ, UR6 ;  /* 0x00000006ff1a7e24 */ /* 0x000fca000f8e00ff */
[----:B------:R-:W-:Y:S01]  /*1700*/  ISETP.LT.AND P5, PT, R26, 0x100, P5 ;  /* 0x000001001a00780c */ /* 0x000fe20002fa1270 */
[----:B------:R-:W-:Y:S02]  /*1710*/  VIADD R27, R27, 0x400 ;  /* 0x000004001b1b7836 */ /* 0x000fe40000000000 */
[----:B------:R-:W-:Y:S02]  /*1720*/  IMAD.MOV.U32 R42, RZ, RZ, RZ ;  /* 0x000000ffff2a7224 */ /* 0x000fe400078e00ff */
[----:B------:R-:W-:-:S08]  /*1730*/  IMAD.WIDE R26, R27, 0x4, R22 ;  /* 0x000000041b1a7825 */ /* 0x000fd000078e0216 */
[----:B------:R-:W3:Y:S01]  /*1740*/  @P5 LDG.E.EL R42, desc[UR8][R26.64] ;  /* 0x000000081a2a5981 */ /* 0x000ee2000c2e1900 */
[----:B--2---:R-:W-:-:S04]  /*1750*/  SEL R38, R38, 0xff800000, P2 ;  /* 0xff80000026267807 */ /* 0x004fc80001000000 */
[-C--:B------:R-:W-:Y:S02]  /*1760*/  FSETP.GEU.AND P0, PT, R37, R38.reuse, PT ;  /* 0x000000262500720b */ /* 0x080fe40003f0e000 */
[----:B------:R-:W-:-:S11]  /*1770*/  FSETP.NAN.AND P4, PT, R38, R38, PT ;  /* 0x000000262600720b */ /* 0x000fd60003f88000 */
[----:B------:R-:W-:Y:S02]  /*1780*/  @P0 SEL R38, R38, R37, P4 ;  /* 0x0000002526260207 */ /* 0x000fe40002000000 */
[----:B------:R-:W-:Y:S02]  /*1790*/  P2R R37, PR, RZ, 0x1 ;  /* 0x00000001ff257803 */ /* 0x000fe40000000000 */
[----:B------:R-:W-:Y:S01]  /*17a0*/  ISETP.NE.AND P0, PT, R39, RZ, PT ;  /* 0x000000ff2700720c */ /* 0x000fe20003f05270 */
[----:B------:R-:W-:-:S06]  /*17b0*/  IMAD.MOV.U32 R39, RZ, RZ, RZ ;  /* 0x000000ffff277224 */ /* 0x000fcc00078e00ff */
[----:B------:R1:W2:Y:S01]  /*17c0*/  @P3 LDG.E.EL R39, desc[UR8][R24.64] ;  /* 0x0000000818273981 */ /* 0x0002a2000c2e1900 */
[----:B------:R-:W-:Y:S02]  /*17d0*/  P2R R14, PR, RZ, 0x40 ;  /* 0x00000040ff0e7803 */ /* 0x000fe40000000000 */
[----:B---3--:R-:W-:Y:S01]  /*17e0*/  SEL R42, R42, 0xff800000, P5 ;  /* 0xff8000002a2a7807 */ /* 0x008fe20002800000 */
[----:B-1----:R-:W-:Y:S02]  /*17f0*/  IMAD.U32 R24, RZ, RZ, UR4 ;  /* 0x00000004ff187e24 */ /* 0x002fe4000f8e00ff */
[----:B------:R-:W-:Y:S01]  /*1800*/  VIADD R41, R41, 0x21 ;  /* 0x0000002129297836 */ /* 0x000fe20000000000 */
[----:B------:R-:W-:Y:S01]  /*1810*/  P2R R27, PR, RZ, 0x20 ;  /* 0x00000020ff1b7803 */ /* 0x000fe20000000000 */
[----:B------:R-:W-:Y:S01]  /*1820*/  VIADD R45, R8, 0x21 ;  /* 0x00000021082d7836 */ /* 0x000fe20000000000 */
[----:B------:R-:W-:Y:S01]  /*1830*/  ISETP.NE.AND P5, PT, R10, RZ, PT ;  /* 0x000000ff0a00720c */ /* 0x000fe20003fa5270 */
[----:B------:R-:W-:-:S02]  /*1840*/  IMAD R41, R24, 0x800, R41 ;  /* 0x0000080018297824 */ /* 0x000fc400078e0229 */
[----:B------:R-:W-:Y:S01]  /*1850*/  IMAD R45, R24, 0x800, R45 ;  /* 0x00000800182d7824 */ /* 0x000fe200078e022d */
[----:B------:R-:W-:Y:S01]  /*1860*/  P2R R10, PR, RZ, 0x20 ;  /* 0x00000020ff0a7803 */ /* 0x000fe20000000000 */
[----:B------:R-:W-:Y:S01]  /*1870*/  IMAD.MOV.U32 R26, RZ, RZ, RZ ;  /* 0x000000ffff1a7224 */ /* 0x000fe200078e00ff */
[----:B------:R-:W-:Y:S01]  /*1880*/  ISETP.NE.AND P5, PT, R7, RZ, PT ;  /* 0x000000ff0700720c */ /* 0x000fe20003fa5270 */
[----:B------:R-:W-:-:S05]  /*1890*/  IMAD.WIDE R24, R41, 0x4, R22 ;  /* 0x0000000429187825 */ /* 0x000fca00078e0216 */
[----:B------:R1:W3:Y:S01]  /*18a0*/  @P3 LDG.E.EL R26, desc[UR8][R24.64] ;  /* 0x00000008181a3981 */ /* 0x0002e2000c2e1900 */
[----:B------:R-:W-:Y:S01]  /*18b0*/  IMAD.MOV.U32 R8, RZ, RZ, RZ ;  /* 0x000000ffff087224 */ /* 0x000fe200078e00ff */
[----:B--2---:R-:W-:-:S04]  /*18c0*/  SEL R39, R39, 0xff800000, P3 ;  /* 0xff80000027277807 */ /* 0x004fc80001800000 */
[-C--:B------:R-:W-:Y:S02]  /*18d0*/  FSETP.GEU.AND P4, PT, R28, R39.reuse, PT ;  /* 0x000000271c00720b */ /* 0x080fe40003f8e000 */
[----:B------:R-:W-:Y:S02]  /*18e0*/  FSETP.NAN.AND P6, PT, R39, R39, PT ;  /* 0x000000272700720b */ /* 0x000fe40003fc8000 */
[----:B------:R-:W-:-:S09]  /*18f0*/  P2R R40, PR, RZ, 0x10 ;  /* 0x00000010ff287803 */ /* 0x000fd20000000000 */
[----:B------:R-:W-:Y:S02]  /*1900*/  @P4 SEL R39, R39, R28, P6 ;  /* 0x0000001c27274207 */ /* 0x000fe40003000000 */
[-C--:B------:R-:W-:Y:S02]  /*1910*/  FSETP.GEU.AND P6, PT, R29, R42.reuse, PT ;  /* 0x0000002a1d00720b */ /* 0x080fe40003fce000 */
[----:B------:R-:W-:Y:S02]  /*1920*/  FSETP.NAN.AND P4, PT, R42, R42, PT ;  /* 0x0000002a2a00720b */ /* 0x000fe40003f88000 */
[----:B------:R-:W-:-:S09]  /*1930*/  P2R R43, PR, RZ, 0x40 ;  /* 0x00000040ff2b7803 */ /* 0x000fd20000000000 */
[----:B------:R-:W-:Y:S02]  /*1940*/  @P6 SEL R42, R42, R29, P4 ;  /* 0x0000001d2a2a6207 */ /* 0x000fe40002000000 */
[----:B------:R-:W-:-:S04]  /*1950*/  ISETP.NE.AND P6, PT, R31, RZ, PT ;  /* 0x000000ff1f00720c */ /* 0x000fc80003fc5270 */
[----:B------:R-:W-:Y:S02]  /*1960*/  P2R R7, PR, RZ, 0x40 ;  /* 0x00000040ff077803 */ /* 0x000fe40000000000 */
[----:B------:R-:W-:-:S04]  /*1970*/  ISETP.NE.AND P6, PT, R34, RZ, PT ;  /* 0x000000ff2200720c */ /* 0x000fc80003fc5270 */
[----:B-1----:R-:W-:Y:S02]  /*1980*/  P2R R24, PR, RZ, 0x40 ;  /* 0x00000040ff187803 */ /* 0x002fe40000000000 */
[----:B------:R-:W-:-:S04]  /*1990*/  ISETP.NE.AND P6, PT, R30, RZ, PT ;  /* 0x000000ff1e00720c */ /* 0x000fc80003fc5270 */
[----:B------:R-:W-:Y:S02]  /*19a0*/  P2R R25, PR, RZ, 0x40 ;  /* 0x00000040ff197803 */ /* 0x000fe40000000000 */
        /* <DEDUP_REMOVED lines=12> */
[----:B------:R-:W-:Y:S01]  /*1a70*/  ISETP.NE.AND P6, PT, R19, RZ, PT ;  /* 0x000000ff1300720c */ /* 0x000fe20003fc5270 */
[----:B------:R-:W-:-:S03]  /*1a80*/  IMAD.WIDE R28, R45, 0x4, R22 ;  /* 0x000000042d1c7825 */ /* 0x000fc600078e0216 */
[----:B------:R-:W-:Y:S02]  /*1a90*/  P2R R19, PR, RZ, 0x40 ;  /* 0x00000040ff137803 */ /* 0x000fe40000000000 */
[----:B------:R-:W-:Y:S01]  /*1aa0*/  ISETP.NE.AND P6, PT, R13, RZ, PT ;  /* 0x000000ff0d00720c */ /* 0x000fe20003fc5270 */
[----:B------:R1:W2:Y:S03]  /*1ab0*/  @P1 LDG.E.EL R8, desc[UR8][R28.64] ;  /* 0x000000081c081981 */ /* 0x0002a6000c2e1900 */
[----:B-1----:R-:W-:Y:S02]  /*1ac0*/  P2R R28, PR, RZ, 0x40 ;  /* 0x00000040ff1c7803 */ /* 0x002fe40000000000 */
[----:B------:R-:W-:-:S04]  /*1ad0*/  ISETP.NE.AND P6, PT, R14, RZ, PT ;  /* 0x000000ff0e00720c */ /* 0x000fc80003fc5270 */
[----:B------:R-:W-:Y:S02]  /*1ae0*/  P2R R14, PR, RZ, 0x40 ;  /* 0x00000040ff0e7803 */ /* 0x000fe40000000000 */
[----:B------:R-:W-:-:S04]  /*1af0*/  ISETP.NE.AND P6, PT, R11, RZ, PT ;  /* 0x000000ff0b00720c */ /* 0x000fc80003fc5270 */
[----:B------:R-:W-:Y:S02]  /*1b00*/  P2R R11, PR, RZ, 0x40 ;  /* 0x00000040ff0b7803 */ /* 0x000fe40000000000 */
[----:B------:R-:W-:Y:S01]  /*1b10*/  ISETP.NE.AND P6, PT, R12, RZ, PT ;  /* 0x000000ff0c00720c */ /* 0x000fe20003fc5270 */
[----:B------:R-:W-:-:S03]  /*1b20*/  VIADD R13, R45, 0x400 ;  /* 0x000004002d0d7836 */ /* 0x000fc60000000000 */
[----:B------:R-:W-:Y:S02]  /*1b30*/  P2R R29, PR, RZ, 0x40 ;  /* 0x00000040ff1d7803 */ /* 0x000fe40000000000 */
[----:B------:R-:W-:Y:S01]  /*1b40*/  ISETP.NE.AND P6, PT, R9, RZ, PT ;  /* 0x000000ff0900720c */ /* 0x000fe20003fc5270 */
[----:B------:R-:W-:Y:S02]  /*1b50*/  IMAD.MOV.U32 R9, RZ, RZ, RZ ;  /* 0x000000ffff097224 */ /* 0x000fe400078e00ff */
[----:B------:R-:W-:-:S05]  /*1b60*/  IMAD.WIDE R12, R13, 0x4, R22 ;  /* 0x000000040d0c7825 */ /* 0x000fca00078e0216 */
[----:B------:R-:W4:Y:S01]  /*1b70*/  @P2 LDG.E.EL R9, desc[UR8][R12.64] ;  /* 0x000000080c092981 */ /* 0x000f22000c2e1900 */
[----:B------:R-:W-:Y:S01]  /*1b80*/  SEL R44, RZ, 0x1, !P0 ;  /* 0x00000001ff2c7807 */ /* 0x000fe20004000000 */
[----:B------:R-:W-:-:S04]  /*1b90*/  VIADD R41, R41, 0x400 ;  /* 0x0000040029297836 */ /* 0x000fc80000000000 */
[----:B------:R-:W-:Y:S01]  /*1ba0*/  IMAD.WIDE R22, R41, 0x4, R22 ;  /* 0x0000000429167825 */ /* 0x000fe200078e0216 */
[----:B----4-:R-:W-:Y:S02]  /*1bb0*/  SEL R9, R9, 0xff800000, P2 ;  /* 0xff80000009097807 */ /* 0x010fe40001000000 */
[----:B------:R-:W-:Y:S02]  /*1bc0*/  ISETP.NE.AND P2, PT, R6, RZ, PT ;  /* 0x000000ff0600720c */ /* 0x000fe40003f45270 */
[----:B------:R-:W-:Y:S02]  /*1bd0*/  SEL R6, RZ, 0x1, !P5 ;  /* 0x00000001ff067807 */ /* 0x000fe40006800000 */
[----:B------:R-:W-:-:S04]  /*1be0*/  ISETP.NE.AND P5, PT, R10, RZ, PT ;  /* 0x000000ff0a00720c */ /* 0x000fc80003fa5270 */
[----:B------:R-:W-:Y:S02]  /*1bf0*/  SEL R44, R44, 0x2, P5 ;  /* 0x000000022c2c7807 */ /* 0x000fe40002800000 */
[----:B------:R-:W-:Y:S01]  /*1c00*/  ISETP.NE.AND P5, PT, R27, RZ, PT ;  /* 0x000000ff1b00720c */ /* 0x000fe20003fa5270 */
[----:B------:R-:W-:-:S12]  /*1c10*/  IMAD.MOV.U32 R27, RZ, RZ, RZ ;  /* 0x000000ffff1b7224 */ /* 0x000fd800078e00ff */
[----:B------:R-:W4:Y:S01]  /*1c20*/  @P5 LDG.E.EL R27, desc[UR8][R22.64] ;  /* 0x00000008161b5981 */ /* 0x000f22000c2e1900 */
[----:B------:R-:W-:Y:S02]  /*1c30*/  SEL R6, R6, 0x2, P6 ;  /* 0x0000000206067807 */ /* 0x000fe40003000000 */
[----:B------:R-:W-:-:S04]  /*1c40*/  ISETP.NE.AND P6, PT, R29, RZ, PT ;  /* 0x000000ff1d00720c */ /* 0x000fc80003fc5270 */
[----:B------:R-:W-:Y:S02]  /*1c50*/  SEL R44, R44, 0x3, P6 ;  /* 0x000000032c2c7807 */ /* 0x000fe40003000000 */
[----:B------:R-:W-:Y:S02]  /*1c60*/  ISETP.NE.AND P6, PT, R11, RZ, PT ;  /* 0x000000ff0b00720c */ /* 0x000fe40003fc5270 */
[----:B--2---:R-:W-:Y:S02]  /*1c70*/  SEL R8, R8, 0xff800000, P1 ;  /* 0xff80000008087807 */ /* 0x004fe40000800000 */
[----:B------:R-:W-:Y:S02]  /*1c80*/  ISETP.NE.AND P1, PT, R33, RZ, PT ;  /* 0x000000ff2100720c */ /* 0x000fe40003f25270 */
[----:B---3--:R-:W-:Y:S02]  /*1c90*/  SEL R26, R26, 0xff800000, P3 ;  /* 0xff8000001a1a7807 */ /* 0x008fe40001800000 */
[----:B------:R-:W-:-:S02]  /*1ca0*/  ISETP.NE.AND P4, PT, R32, RZ, PT ;  /* 0x000000ff2000720c */ /* 0x000fc40003f85270 */
[----:B------:R-:W-:Y:S01]  /*1cb0*/  ISETP.NE.AND P3, PT, R36, RZ, PT ;  /* 0x000000ff2400720c */ /* 0x000fe20003f65270 */
[----:B------:R-:W-:Y:S01]  /*1cc0*/  USHF.R.S32.HI UR6, URZ, 0x1e, UR4 ;  /* 0x0000001e3f067899 */ /* 0x000fe20008011404 */
[----:B------:R-:W-:-:S03]  /*1cd0*/  ISETP.NE.AND P0, PT, R35, RZ, PT ;  /* 0x000000ff2300720c */ /* 0x000fc60003f05270 */
[----:B------:R-:W-:-:S04]  /*1ce0*/  USGXT UR4, UR6, 0x1 ;  /* 0x000000010604789a */ /* 0x000fc80008000200 */
[----:B------:R-:W-:-:S04]  /*1cf0*/  ULEA.HI UR6, UR4, UR5, URZ, 0x6 ;  /* 0x0000000504067291 */ /* 0x000fc8000f8f303f */
[----:B------:R-:W-:Y:S02]  /*1d00*/  USHF.L.U32 UR4, UR6, 0x8, URZ ;  /* 0x0000000806047899 */ /* 0x000fe4000800063f */
[----:B------:R-:W-:Y:S02]  /*1d10*/  UISETP.GE.AND UP0, UPT, UR7, 0x100, UPT ;  /* 0x000001000700788c */ /* 0x000fe4000bf06270 */
[----:B------:R-:W-:Y:S02]  /*1d20*/  ULOP3.LUT UR6, UR6, 0xffffffc0, URZ, 0xc0, !UPT ;  /* 0xffffffc006067892 */ /* 0x000fe4000f8ec03f */
[----:B------:R-:W-:Y:S01]  /*1d30*/  ULOP3.LUT UR4, UR4, 0xffffc000, URZ, 0xc0, !UPT ;  /* 0xffffc00004047892 */ /* 0x000fe2000f8ec03f */
[----:B------:R-:W-:-:S03]  /*1d40*/  IMAD.U32 R11, RZ, RZ, UR5 ;  /* 0x00000005ff0b7e24 */ /* 0x000fc6000f8e00ff */
[----:B------:R-:W-:-:S03]  /*1d50*/  UIADD3 UR4, UR4, UR5, -UR6 ;  /* 0x0000000504047290 */ /* 0x000fc6000fffe806 */
[----:B------:R-:W-:-:S03]  /*1d60*/  ULDC.64 UR6, c[0x0][0x220] ;  /* 0x0000880000067ab9 */ /* 0x000fc60000000a00 */
[----:B------:R-:W-:Y:S02]  /*1d70*/  LEA R13, R0, UR4, 0x6 ;  /* 0x00000004000d7c11 */ /* 0x000fe4000f8e30ff */
[----:B----4-:R-:W-:Y:S02]  /*1d80*/  SEL R27, R27, 0xff800000, P5 ;  /* 0xff8000001b1b7807 */ /* 0x010fe40002800000 */
[----:B------:R-:W-:Y:S02]  /*1d90*/  ISETP.NE.AND P5, PT, R3, RZ, PT ;  /* 0x000000ff0300720c */ /* 0x000fe40003fa5270 */
[----:B------:R-:W-:Y:S02]  /*1da0*/  SEL R3, RZ, 0x1, !P6 ;  /* 0x00000001ff037807 */ /* 0x000fe40007000000 */
[----:B------:R-:W-:-:S04]  /*1db0*/  ISETP.NE.AND P6, PT, R14, RZ, PT ;  /* 0x000000ff0e00720c */ /* 0x000fc80003fc5270 */
[----:B------:R-:W-:Y:S02]  /*1dc0*/  SEL R10, RZ, 0x1, !P6 ;  /* 0x00000001ff0a7807 */ /* 0x000fe40007000000 */
[----:B------:R-:W-:-:S04]  /*1dd0*/  ISETP.NE.AND P6, PT, R28, RZ, PT ;  /* 0x000000ff1c00720c */ /* 0x000fc80003fc5270 */
[----:B------:R-:W-:Y:S02]  /*1de0*/  SEL R6, R6, 0x3, P6 ;  /* 0x0000000306067807 */ /* 0x000fe40003000000 */
        /* <DEDUP_REMOVED lines=19> */
[----:B------:R-:W-:-:S04]  /*1f20*/  SEL R7, R3, 0x4, P6 ;  /* 0x0000000403077807 */ /* 0x000fc80003000000 */
[----:B------:R-:W-:Y:S02]  /*1f30*/  SEL R7, R7, 0x5, P1 ;  /* 0x0000000507077807 */ /* 0x000fe40000800000 */
[-C--:B------:R-:W-:Y:S02]  /*1f40*/  FSETP.GEU.AND P1, PT, R5, R8.reuse, PT ;  /* 0x000000080500720b */ /* 0x080fe40003f2e000 */
[----:B------:R-:W-:Y:S02]  /*1f50*/  SEL R10, R10, 0x4, P4 ;  /* 0x000000040a0a7807 */ /* 0x000fe40002000000 */
[----:B------:R-:W-:Y:S02]  /*1f60*/  SEL R7, R7, 0x6, P3 ;  /* 0x0000000607077807 */ /* 0x000fe40001800000 */
[----:B------:R-:W-:Y:S02]  /*1f70*/  FSETP.NAN.AND P3, PT, R8, R8, PT ;  /* 0x000000080800720b */ /* 0x000fe40003f68000 */
[----:B------:R-:W-:-:S02]  /*1f80*/  ISETP.NE.AND P4, PT, R40, RZ, PT ;  /* 0x000000ff2800720c */ /* 0x000fc40003f85270 */
[----:B------:R-:W-:Y:S02]  /*1f90*/  SEL R10, R10, 0x5, P2 ;  /* 0x000000050a0a7807 */ /* 0x000fe40001000000 */
[----:B------:R-:W-:Y:S02]  /*1fa0*/  FSETP.GEU.AND P2, PT, R38, R9, PT ;  /* 0x000000092600720b */ /* 0x000fe40003f4e000 */
[----:B------:R-:W-:Y:S02]  /*1fb0*/  @P1 SEL R8, R8, R5, P3 ;  /* 0x0000000508081207 */ /* 0x000fe40001800000 */
[----:B------:R-:W-:Y:S02]  /*1fc0*/  SEL R3, R6, 0x6, P0 ;  /* 0x0000000606037807 */ /* 0x000fe40000000000 */
[----:B------:R-:W-:Y:S02]  /*1fd0*/  SEL R5, R7, 0x7, P4 ;  /* 0x0000000707057807 */ /* 0x000fe40002000000 */
[----:B------:R-:W1:Y:S01]  /*1fe0*/  LDC.64 R6, c[0x0][0x218] ;  /* 0x00008600ff067b82 */ /* 0x000e620000000a00 */
[----:B------:R-:W-:-:S02]  /*1ff0*/  ISETP.NE.AND P0, PT, R37, RZ, PT ;  /* 0x000000ff2500720c */ /* 0x000fc40003f05270 */
[----:B------:R-:W-:Y:S02]  /*2000*/  SEL R44, R44, 0x7, P5 ;  /* 0x000000072c2c7807 */ /* 0x000fe40002800000 */
[----:B------:R-:W-:Y:S02]  /*2010*/  FSETP.NAN.AND P3, PT, R9, R9, PT ;  /* 0x000000090900720b */ /* 0x000fe40003f68000 */
[----:B------:R-:W-:Y:S02]  /*2020*/  FSETP.GEU.AND P4, PT, R39, R26, PT ;  /* 0x0000001a2700720b */ /* 0x000fe40003f8e000 */
[----:B------:R-:W-:Y:S02]  /*2030*/  SEL R3, R3, 0x7, P0 ;  /* 0x0000000703037807 */ /* 0x000fe40000000000 */
[----:B------:R-:W-:Y:S02]  /*2040*/  ISETP.NE.AND P0, PT, R4, RZ, PT ;  /* 0x000000ff0400720c */ /* 0x000fe40003f05270 */
[----:B------:R-:W-:-:S02]  /*2050*/  @P2 SEL R9, R9, R38, P3 ;  /* 0x0000002609092207 */ /* 0x000fc40001800000 */
[----:B------:R-:W-:Y:S02]  /*2060*/  SEL R4, R44, 0x8, P1 ;  /* 0x000000082c047807 */ /* 0x000fe40000800000 */
[----:B------:R-:W-:Y:S02]  /*2070*/  ISETP.GE.AND P3, PT, R2, 0x100, PT ;  /* 0x000001000200780c */ /* 0x000fe40003f66270 */
[----:B------:R-:W-:Y:S02]  /*2080*/  FSETP.GEU.AND P1, PT, R42, R27, PT ;  /* 0x0000001b2a00720b */ /* 0x000fe40003f2e000 */
[----:B------:R-:W-:Y:S02]  /*2090*/  SEL R3, R3, 0x8, P2 ;  /* 0x0000000803037807 */ /* 0x000fe40001000000 */
[----:B------:R-:W-:Y:S02]  /*20a0*/  PLOP3.LUT P2, PT, PT, PT, UP0, 0x40, 0x0 ;  /* 0x000000000000781c */ /* 0x000fe40003f4e808 */
[----:B------:R-:W-:-:S02]  /*20b0*/  FSETP.NAN.AND P5, PT, R26, R26, PT ;  /* 0x0000001a1a00720b */ /* 0x000fc40003fa8000 */
[----:B------:R-:W-:Y:S02]  /*20c0*/  ISETP.LT.AND P3, PT, R11, 0x100, !P3 ;  /* 0x000001000b00780c */ /* 0x000fe40005f61270 */
[----:B------:R-:W-:Y:S02]  /*20d0*/  LOP3.LUT R4, R4, 0xff, RZ, 0xc0, !PT ;  /* 0x000000ff04047812 */ /* 0x000fe400078ec0ff */
[----:B------:R-:W-:Y:S02]  /*20e0*/  ISETP.LT.AND P2, PT, R0, 0x100, P2 ;  /* 0x000001000000780c */ /* 0x000fe40001741270 */
[----:B------:R-:W-:Y:S02]  /*20f0*/  ISETP.NE.AND P6, PT, R43, RZ, PT ;  /* 0x000000ff2b00720c */ /* 0x000fe40003fc5270 */
[----:B------:R-:W-:Y:S02]  /*2100*/  SEL R10, R10, 0x6, P0 ;  /* 0x000000060a0a7807 */ /* 0x000fe40000000000 */
[----:B------:R-:W-:Y:S01]  /*2110*/  LEA R11, R2, UR4, 0x6 ;  /* 0x00000004020b7c11 */ /* 0x000fe2000f8e30ff */
[----:B------:R-:W-:Y:S01]  /*2120*/  IMAD R17, R3, 0x100, R4 ;  /* 0x0000010003117824 */ /* 0x000fe200078e0204 */
[----:B------:R-:W-:-:S02]  /*2130*/  @P4 SEL R26, R26, R39, P5 ;  /* 0x000000271a1a4207 */ /* 0x000fc40002800000 */
[----:B------:R-:W-:Y:S02]  /*2140*/  FSETP.NAN.AND P5, PT, R27, R27, PT ;  /* 0x0000001b1b00720b */ /* 0x000fe40003fa8000 */
[----:B------:R-:W-:Y:S02]  /*2150*/  SEL R10, R10, 0x7, P6 ;  /* 0x000000070a0a7807 */ /* 0x000fe40003000000 */
[----:B------:R-:W-:Y:S01]  /*2160*/  IADD3 R4, P0, R11, UR6, RZ ;  /* 0x000000060b047c10 */ /* 0x000fe2000ff1e0ff */
[--C-:B-1----:R-:W-:Y:S01]  /*2170*/  IMAD.WIDE R2, R11, 0x4, R6.reuse ;  /* 0x000000040b027825 */ /* 0x102fe200078e0206 */
[----:B------:R-:W-:Y:S02]  /*2180*/  @P1 SEL R27, R27, R42, P5 ;  /* 0x0000002a1b1b1207 */ /* 0x000fe40002800000 */
[----:B------:R-:W-:Y:S01]  /*2190*/  SEL R0, R5, 0x8, P4 ;  /* 0x0000000805007807 */ /* 0x000fe20002000000 */
[----:B------:R-:W-:Y:S01]  /*21a0*/  IMAD.WIDE R6, R13, 0x4, R6 ;  /* 0x000000040d067825 */ /* 0x000fe200078e0206 */
[----:B------:R-:W-:-:S02]  /*21b0*/  SEL R15, R10, 0x8, P1 ;  /* 0x000000080a0f7807 */ /* 0x000fc40000800000 */
[----:B------:R-:W-:Y:S02]  /*21c0*/  LEA.HI.X.SX32 R5, R11, UR7, 0x1, P0 ;  /* 0x000000070b057c11 */ /* 0x000fe400080f0eff */
[----:B------:R-:W-:Y:S01]  /*21d0*/  IADD3 R10, P1, R13, UR6, RZ ;  /* 0x000000060d0a7c10 */ /* 0x000fe2000ff3e0ff */
[----:B------:R1:W-:Y:S01]  /*21e0*/  @P3 STG.E.64 desc[UR8][R2.64], R8 ;  /* 0x0000000802003986 */ /* 0x0003e2000c101b08 */
[----:B------:R-:W-:Y:S02]  /*21f0*/  LOP3.LUT R0, R0, 0xff, RZ, 0xc0, !PT ;  /* 0x000000ff00007812 */ /* 0x000fe400078ec0ff */
[----:B------:R-:W-:Y:S01]  /*2200*/  LEA.HI.X.SX32 R11, R13, UR7, 0x1, P1 ;  /* 0x000000070d0b7c11 */ /* 0x000fe200088f0eff */
[----:B------:R1:W-:Y:S04]  /*2210*/  @P2 STG.E.64 desc[UR8][R6.64], R26 ;  /* 0x0000001a06002986 */ /* 0x0003e8000c101b08 */
[----:B------:R1:W-:Y:S01]  /*2220*/  @P3 STG.E.U16 desc[UR8][R4.64], R17 ;  /* 0x0000001104003986 */ /* 0x0003e2000c101508 */
[----:B------:R-:W-:Y:S01]  /*2230*/  IMAD R15, R15, 0x100, R0 ;  /* 0x000001000f0f7824 */ /* 0x000fe200078e0200 */
[----:B------:R-:W-:Y:S06]  /*2240*/  @!P2 EXIT ;  /* 0x000000000000a94d */ /* 0x000fec0003800000 */
[----:B------:R-:W-:Y:S01]  /*2250*/  STG.E.U16 desc[UR8][R10.64], R15 ;  /* 0x0000000f0a007986 */ /* 0x000fe2000c101508 */
[----:B------:R-:W-:Y:S05]  /*2260*/  EXIT ;  /* 0x000000000000794d */ /* 0x000fea0003800000 */
.L_x_0:
[----:B------:R-:W-:-:S00]  /*2270*/  BRA `(.L_x_0) ;  /* 0xfffffffc00fc7947 */ /* 0x000fc0000383ffff */
[----:B------:R-:W-:-:S00]  /*2280*/  NOP ;  /* 0x0000000000007918 */ /* 0x000fc00000000000 */
[----:B------:R-:W-:-:S00]  /*2290*/  NOP ;  /* 0x0000000000007918 */ /* 0x000fc00000000000 */
[----:B------:R-:W-:-:S00]  /*22a0*/  NOP ;  /* 0x0000000000007918 */ /* 0x000fc00000000000 */
[----:B------:R-:W-:-:S00]  /*22b0*/  NOP ;  /* 0x0000000000007918 */ /* 0x000fc00000000000 */
[----:B------:R-:W-:-:S00]  /*22c0*/  NOP ;  /* 0x0000000000007918 */ /* 0x000fc00000000000 */
[----:B------:R-:W-:-:S00]  /*22d0*/  NOP ;  /* 0x0000000000007918 */ /* 0x000fc00000000000 */
[----:B------:R-:W-:-:S00]  /*22e0*/  NOP ;  /* 0x0000000000007918 */ /* 0x000fc00000000000 */
[----:B------:R-:W-:-:S00]  /*22f0*/  NOP ;  /* 0x0000000000007918 */ /* 0x000fc00000000000 */
.L_x_1:


//--------------------- .nv.constant0.triton_poi_fused_max_pool2d_with_indices_7 --------------------------
	.section	.nv.constant0.triton_poi_fused_max_pool2d_with_indices_7,"a",@progbits
	.sectionflags	@""
	.align	4
.nv.constant0.triton_poi_fused_max_pool2d_with_indices_7:
	.zero		560
